	.target	sm_100a

	.elftype	@"ET_EXEC"


//--------------------- .note.nv.tkinfo           --------------------------
	.section	.note.nv.tkinfo,"",@"SHT_NOTE"
	.sectionflags	@"SHF_NOTE_NV_TKINFO"
	.tkinfo
        /*0018*/ 	.word	0x00000002
        /*0030*/ 	.string	""
        /*0030*/ 	.string	"ptxas"
        /*0030*/ 	.string	"Cuda compilation tools, release 13.0, V13.0.88"
        /*0030*/ 	.string	"Build cuda_13.0.r13.0/compiler.36424714_0"
        /*0030*/ 	.string	"-arch sm_100a -m 64 "



//--------------------- .note.nv.cuinfo           --------------------------
	.section	.note.nv.cuinfo,"",@"SHT_NOTE"
	.sectionflags	@"SHF_NOTE_NV_CUINFO"
        /*0018*/ 	.short	0x0002
        /*001a*/ 	.short	0x0064
        /*001c*/ 	.short	0x0082
	.zero		2


//--------------------- .nv.info                  --------------------------
	.section	.nv.info,"",@"SHT_CUDA_INFO"
	.align	4


	//----- nvinfo : EIATTR_REGCOUNT
	.align		4
        /*0000*/ 	.byte	0x04, 0x2f
        /*0002*/ 	.short	(.L_20 - .L_19)
	.align		4
.L_19:
        /*0004*/ 	.word	index@(_ZN7cutlass13device_kernelINS_4gemm6kernel13GemmUniversalIN4cute5tupleIJiiiiEEENS1_10collective13CollectiveMmaINS1_35MainloopSm100TmaUmmaWarpSpecializedILi3ELi2ELi2ENS5_IJNS4_1CILi2EEENSA_ILi1EEESC_EEEEENS5_IJNSA_ILi256EEESF_NSA_ILi64EEEEEENS_12float_e4m3_tENS5_IJlSC_lEEESI_SJ_NS4_8TiledMMAINS4_8MMA_AtomIJNS4_10MMA_TraitsINS4_25SM100_MMA_F8F6F4_2x1SM_SSEJSI_SI_fSF_SF_NS4_17integral_constantINS4_4UMMA5MajorELSQ_0EEESR_NSO_INSP_7ScaleInELSS_0EEEST_EEEEEENS4_6LayoutINS5_IJSC_SC_SC_EEENS5_IJNSA_ILi0EEESY_SY_EEEEENS5_IJNS4_10UnderscoreES11_S11_EEEEENS4_18SM100_TMA_2SM_LOADENS4_14ComposedLayoutINS4_7SwizzleILi2ELi4ELi3EEENS4_18smem_ptr_flag_bitsILi8EEENSW_INS5_IJNSA_ILi8EEESG_EEENS5_IJSG_SC_EEEEEEEvNS4_8identityES14_S1E_vS1F_EENS_8epilogue10collective18CollectiveEpilogueINS1H_23Sm100TmaWarpSpecializedILi4ELi2ELi64ELb0ELb0EEEJNS5_IJNSA_ILi128EEESF_SG_EEENS5_IJNSW_IS1M_SC_EENSW_ISG_SC_EEEEESI_SJ_SI_SJ_NS1H_6fusion15FusionCallbacksIS1L_NS1R_17LinearCombinationISI_fSI_fLNS_15FloatRoundStyleE2EEES1N_S1Q_JEEENS4_5SM1004TMEM4LOAD26SM100_TMEM_LOAD_32dp32b64xENS4_13SM90_TMA_LOADES1E_NS4_39AutoVectorizingCopyWithAssumedAlignmentILi128EEENS4_14SM90_TMA_STOREES1E_S23_S23_EEEvvEEEEvNT_6ParamsE)
        /*0008*/ 	.word	0x000000de


	//----- nvinfo : EIATTR_FRAME_SIZE
	.align		4
.L_20:
        /*000c*/ 	.byte	0x04, 0x11
        /*000e*/ 	.short	(.L_22 - .L_21)
	.align		4
.L_21:
        /*0010*/ 	.word	index@($__internal_2_$__cuda_sm10x_tcgen05_guardrail_trap_unallocated_columns_being_dealloced)
        /*0014*/ 	.word	0x00000000


	//----- nvinfo : EIATTR_FRAME_SIZE
	.align		4
.L_22:
        /*0018*/ 	.byte	0x04, 0x11
        /*001a*/ 	.short	(.L_24 - .L_23)
	.align		4
.L_23:
        /*001c*/ 	.word	index@($__internal_1_$__cuda_sm10x_tcgen05_guardrail_trap_phase_invalid_during_alloc)
        /*0020*/ 	.word	0x00000000


	//----- nvinfo : EIATTR_FRAME_SIZE
	.align		4
.L_24:
        /*0024*/ 	.byte	0x04, 0x11
        /*0026*/ 	.short	(.L_26 - .L_25)
	.align		4
.L_25:
        /*0028*/ 	.word	index@($__internal_0_$__cuda_sm10x_tcgen05_guardrail_trap_col_being_dealloced_not_returned_by_alloc)
        /*002c*/ 	.word	0x00000000


	//----- nvinfo : EIATTR_FRAME_SIZE
	.align		4
.L_26:
        /*0030*/ 	.byte	0x04, 0x11
        /*0032*/ 	.short	(.L_28 - .L_27)
	.align		4
.L_27:
        /*0034*/ 	.word	index@(_ZN7cutlass13device_kernelINS_4gemm6kernel13GemmUniversalIN4cute5tupleIJiiiiEEENS1_10collective13CollectiveMmaINS1_35MainloopSm100TmaUmmaWarpSpecializedILi3ELi2ELi2ENS5_IJNS4_1CILi2EEENSA_ILi1EEESC_EEEEENS5_IJNSA_ILi256EEESF_NSA_ILi64EEEEEENS_12float_e4m3_tENS5_IJlSC_lEEESI_SJ_NS4_8TiledMMAINS4_8MMA_AtomIJNS4_10MMA_TraitsINS4_25SM100_MMA_F8F6F4_2x1SM_SSEJSI_SI_fSF_SF_NS4_17integral_constantINS4_4UMMA5MajorELSQ_0EEESR_NSO_INSP_7ScaleInELSS_0EEEST_EEEEEENS4_6LayoutINS5_IJSC_SC_SC_EEENS5_IJNSA_ILi0EEESY_SY_EEEEENS5_IJNS4_10UnderscoreES11_S11_EEEEENS4_18SM100_TMA_2SM_LOADENS4_14ComposedLayoutINS4_7SwizzleILi2ELi4ELi3EEENS4_18smem_ptr_flag_bitsILi8EEENSW_INS5_IJNSA_ILi8EEESG_EEENS5_IJSG_SC_EEEEEEEvNS4_8identityES14_S1E_vS1F_EENS_8epilogue10collective18CollectiveEpilogueINS1H_23Sm100TmaWarpSpecializedILi4ELi2ELi64ELb0ELb0EEEJNS5_IJNSA_ILi128EEESF_SG_EEENS5_IJNSW_IS1M_SC_EENSW_ISG_SC_EEEEESI_SJ_SI_SJ_NS1H_6fusion15FusionCallbacksIS1L_NS1R_17LinearCombinationISI_fSI_fLNS_15FloatRoundStyleE2EEES1N_S1Q_JEEENS4_5SM1004TMEM4LOAD26SM100_TMEM_LOAD_32dp32b64xENS4_13SM90_TMA_LOADES1E_NS4_39AutoVectorizingCopyWithAssumedAlignmentILi128EEENS4_14SM90_TMA_STOREES1E_S23_S23_EEEvvEEEEvNT_6ParamsE)
        /*0038*/ 	.word	0x00000000


	//----- nvinfo : EIATTR_MIN_STACK_SIZE
	.align		4
.L_28:
        /*003c*/ 	.byte	0x04, 0x12
        /*003e*/ 	.short	(.L_30 - .L_29)
	.align		4
.L_29:
        /*0040*/ 	.word	index@(_ZN7cutlass13device_kernelINS_4gemm6kernel13GemmUniversalIN4cute5tupleIJiiiiEEENS1_10collective13CollectiveMmaINS1_35MainloopSm100TmaUmmaWarpSpecializedILi3ELi2ELi2ENS5_IJNS4_1CILi2EEENSA_ILi1EEESC_EEEEENS5_IJNSA_ILi256EEESF_NSA_ILi64EEEEEENS_12float_e4m3_tENS5_IJlSC_lEEESI_SJ_NS4_8TiledMMAINS4_8MMA_AtomIJNS4_10MMA_TraitsINS4_25SM100_MMA_F8F6F4_2x1SM_SSEJSI_SI_fSF_SF_NS4_17integral_constantINS4_4UMMA5MajorELSQ_0EEESR_NSO_INSP_7ScaleInELSS_0EEEST_EEEEEENS4_6LayoutINS5_IJSC_SC_SC_EEENS5_IJNSA_ILi0EEESY_SY_EEEEENS5_IJNS4_10UnderscoreES11_S11_EEEEENS4_18SM100_TMA_2SM_LOADENS4_14ComposedLayoutINS4_7SwizzleILi2ELi4ELi3EEENS4_18smem_ptr_flag_bitsILi8EEENSW_INS5_IJNSA_ILi8EEESG_EEENS5_IJSG_SC_EEEEEEEvNS4_8identityES14_S1E_vS1F_EENS_8epilogue10collective18CollectiveEpilogueINS1H_23Sm100TmaWarpSpecializedILi4ELi2ELi64ELb0ELb0EEEJNS5_IJNSA_ILi128EEESF_SG_EEENS5_IJNSW_IS1M_SC_EENSW_ISG_SC_EEEEESI_SJ_SI_SJ_NS1H_6fusion15FusionCallbacksIS1L_NS1R_17LinearCombinationISI_fSI_fLNS_15FloatRoundStyleE2EEES1N_S1Q_JEEENS4_5SM1004TMEM4LOAD26SM100_TMEM_LOAD_32dp32b64xENS4_13SM90_TMA_LOADES1E_NS4_39AutoVectorizingCopyWithAssumedAlignmentILi128EEENS4_14SM90_TMA_STOREES1E_S23_S23_EEEvvEEEEvNT_6ParamsE)
        /*0044*/ 	.word	0x00000000
.L_30:


//--------------------- .nv.compat                --------------------------
	.section	.nv.compat,"",@"SHT_CUDA_COMPAT_INFO"
	.align	4
        /*0000*/ 	.byte	0x02, 0x09, 0x01, 0x00, 0x02, 0x02, 0x02, 0x00, 0x02, 0x05, 0x05, 0x00, 0x03, 0x07, 0x01, 0x01
        /*0010*/ 	.byte	0x02, 0x03, 0x01, 0x00, 0x02, 0x06, 0x01, 0x00, 0x04, 0x0b, 0x08, 0x00, 0x09, 0x00, 0x00, 0x00
        /*0020*/ 	.byte	0x00, 0x00, 0x00, 0x00


//--------------------- .nv.info._ZN7cutlass13device_kernelINS_4gemm6kernel13GemmUniversalIN4cute5tupleIJiiiiEEENS1_10collective13CollectiveMmaINS1_35MainloopSm100TmaUmmaWarpSpecializedILi3ELi2ELi2ENS5_IJNS4_1CILi2EEENSA_ILi1EEESC_EEEEENS5_IJNSA_ILi256EEESF_NSA_ILi64EEEEEENS_12float_e4m3_tENS5_IJlSC_lEEESI_SJ_NS4_8TiledMMAINS4_8MMA_AtomIJNS4_10MMA_TraitsINS4_25SM100_MMA_F8F6F4_2x1SM_SSEJSI_SI_fSF_SF_NS4_17integral_constantINS4_4UMMA5MajorELSQ_0EEESR_NSO_INSP_7ScaleInELSS_0EEEST_EEEEEENS4_6LayoutINS5_IJSC_SC_SC_EEENS5_IJNSA_ILi0EEESY_SY_EEEEENS5_IJNS4_10UnderscoreES11_S11_EEEEENS4_18SM100_TMA_2SM_LOADENS4_14ComposedLayoutINS4_7SwizzleILi2ELi4ELi3EEENS4_18smem_ptr_flag_bitsILi8EEENSW_INS5_IJNSA_ILi8EEESG_EEENS5_IJSG_SC_EEEEEEEvNS4_8identityES14_S1E_vS1F_EENS_8epilogue10collective18CollectiveEpilogueINS1H_23Sm100TmaWarpSpecializedILi4ELi2ELi64ELb0ELb0EEEJNS5_IJNSA_ILi128EEESF_SG_EEENS5_IJNSW_IS1M_SC_EENSW_ISG_SC_EEEEESI_SJ_SI_SJ_NS1H_6fusion15FusionCallbacksIS1L_NS1R_17LinearCombinationISI_fSI_fLNS_15FloatRoundStyleE2EEES1N_S1Q_JEEENS4_5SM1004TMEM4LOAD26SM100_TMEM_LOAD_32dp32b64xENS4_13SM90_TMA_LOADES1E_NS4_39AutoVectorizingCopyWithAssumedAlignmentILi128EEENS4_14SM90_TMA_STOREES1E_S23_S23_EEEvvEEEEvNT_6ParamsE --------------------------
	.section	.nv.info._ZN7cutlass13device_kernelINS_4gemm6kernel13GemmUniversalIN4cute5tupleIJiiiiEEENS1_10collective13CollectiveMmaINS1_35MainloopSm100TmaUmmaWarpSpecializedILi3ELi2ELi2ENS5_IJNS4_1CILi2EEENSA_ILi1EEESC_EEEEENS5_IJNSA_ILi256EEESF_NSA_ILi64EEEEEENS_12float_e4m3_tENS5_IJlSC_lEEESI_SJ_NS4_8TiledMMAINS4_8MMA_AtomIJNS4_10MMA_TraitsINS4_25SM100_MMA_F8F6F4_2x1SM_SSEJSI_SI_fSF_SF_NS4_17integral_constantINS4_4UMMA5MajorELSQ_0EEESR_NSO_INSP_7ScaleInELSS_0EEEST_EEEEEENS4_6LayoutINS5_IJSC_SC_SC_EEENS5_IJNSA_ILi0EEESY_SY_EEEEENS5_IJNS4_10UnderscoreES11_S11_EEEEENS4_18SM100_TMA_2SM_LOADENS4_14ComposedLayoutINS4_7SwizzleILi2ELi4ELi3EEENS4_18smem_ptr_flag_bitsILi8EEENSW_INS5_IJNSA_ILi8EEESG_EEENS5_IJSG_SC_EEEEEEEvNS4_8identityES14_S1E_vS1F_EENS_8epilogue10collective18CollectiveEpilogueINS1H_23Sm100TmaWarpSpecializedILi4ELi2ELi64ELb0ELb0EEEJNS5_IJNSA_ILi128EEESF_SG_EEENS5_IJNSW_IS1M_SC_EENSW_ISG_SC_EEEEESI_SJ_SI_SJ_NS1H_6fusion15FusionCallbacksIS1L_NS1R_17LinearCombinationISI_fSI_fLNS_15FloatRoundStyleE2EEES1N_S1Q_JEEENS4_5SM1004TMEM4LOAD26SM100_TMEM_LOAD_32dp32b64xENS4_13SM90_TMA_LOADES1E_NS4_39AutoVectorizingCopyWithAssumedAlignmentILi128EEENS4_14SM90_TMA_STOREES1E_S23_S23_EEEvvEEEEvNT_6ParamsE,"",@"SHT_CUDA_INFO"
	.sectionflags	@""
	.align	4


	//----- nvinfo : EIATTR_CUDA_API_VERSION
	.align		4
        /*0000*/ 	.byte	0x04, 0x37
        /*0002*/ 	.short	(.L_32 - .L_31)
.L_31:
        /*0004*/ 	.word	0x00000082


	//----- nvinfo : EIATTR_KPARAM_INFO
	.align		4
.L_32:
        /*0008*/ 	.byte	0x04, 0x17
        /*000a*/ 	.short	(.L_34 - .L_33)
.L_33:
        /*000c*/ 	.word	0x00000000
        /*0010*/ 	.short	0x0000
        /*0012*/ 	.short	0x0000
        /*0014*/ 	.byte	0x00, 0xf0, 0x01, 0x20


	//----- nvinfo : EIATTR_AT_ENTRY_FRAGMENTS
	.align		4
.L_34:
        /*0018*/ 	.byte	0x04, 0x4f
        /*001a*/ 	.short	(.L_36 - .L_35)


	//   ....[0]....
.L_35:
        /*001c*/ 	.word	0x00000007


	//----- nvinfo : EIATTR_RESERVED_SMEM_USED
	.align		4
.L_36:
        /*0020*/ 	.byte	0x01, 0x41
	.zero		2


	//----- nvinfo : EIATTR_SPARSE_MMA_MASK
	.align		4
        /*0024*/ 	.byte	0x03, 0x50
        /*0026*/ 	.short	0x0000


	//----- nvinfo : EIATTR_TCGEN05_2CTA_USED
	.align		4
        /*0028*/ 	.byte	0x01, 0x52
	.zero		2


	//----- nvinfo : EIATTR_MAXREG_COUNT
	.align		4
        /*002c*/ 	.byte	0x03, 0x1b
        /*002e*/ 	.short	0x00ff


	//----- nvinfo : EIATTR_NUM_BARRIERS
	.align		4
        /*0030*/ 	.byte	0x02, 0x4c
        /*0032*/ 	.byte	0x07
	.zero		1


	//----- nvinfo : EIATTR_EXTERNS
	.align		4
        /*0034*/ 	.byte	0x04, 0x0f
        /*0036*/ 	.short	(.L_38 - .L_37)


	//   ....[0]....
	.align		4
.L_37:
        /*0038*/ 	.word	index@(__assertfail)


	//----- nvinfo : EIATTR_MERCURY_ISA_VERSION
	.align		4
.L_38:
        /*003c*/ 	.byte	0x03, 0x5f
        /*003e*/ 	.short	0x0101


	//----- nvinfo : EIATTR_INT_WARP_WIDE_INSTR_OFFSETS
	.align		4
        /*0040*/ 	.byte	0x04, 0x31
        /*0042*/ 	.short	(.L_40 - .L_39)


	//   ....[0]....
.L_39:
        /*0044*/ 	.word	0x00000cb0


	//   ....[1]....
        /*0048*/ 	.word	0x00000d50


	//   ....[2]....
        /*004c*/ 	.word	0x00002070


	//   ....[3]....
        /*0050*/ 	.word	0x00003cc0


	//   ....[4]....
        /*0054*/ 	.word	0x00003ce0


	//   ....[5]....
        /*0058*/ 	.word	0x00003d10


	//   ....[6]....
        /*005c*/ 	.word	0x00004650


	//   ....[7]....
        /*0060*/ 	.word	0x000046c0


	//   ....[8]....
        /*0064*/ 	.word	0x000047a0


	//   ....[9]....
        /*0068*/ 	.word	0x00004820


	//   ....[10]....
        /*006c*/ 	.word	0x00004930


	//   ....[11]....
        /*0070*/ 	.word	0x000049c0


	//   ....[12]....
        /*0074*/ 	.word	0x00004ba0


	//   ....[13]....
        /*0078*/ 	.word	0x00004d00


	//----- nvinfo : EIATTR_COOP_GROUP_MASK_REGIDS
	.align		4
.L_40:
        /*007c*/ 	.byte	0x04, 0x29
        /*007e*/ 	.short	(.L_42 - .L_41)


	//   ....[0]....
.L_41:
        /*0080*/ 	.word	0xffffffff


	//   ....[1]....
        /*0084*/ 	.word	0xffffffff


	//   ....[2]....
        /*0088*/ 	.word	0xffffffff


	//   ....[3]....
        /*008c*/ 	.word	0xffffffff


	//   ....[4]....
        /*0090*/ 	.word	0xffffffff


	//   ....[5]....
        /*0094*/ 	.word	0xffffffff


	//   ....[6]....
        /*0098*/ 	.word	0xffffffff


	//   ....[7]....
        /*009c*/ 	.word	0xffffffff


	//   ....[8]....
        /*00a0*/ 	.word	0xffffffff


	//   ....[9]....
        /*00a4*/ 	.word	0xffffffff


	//   ....[10]....
        /*00a8*/ 	.word	0xffffffff


	//   ....[11]....
        /*00ac*/ 	.word	0xffffffff


	//   ....[12]....
        /*00b0*/ 	.word	0xffffffff


	//   ....[13]....
        /*00b4*/ 	.word	0xffffffff


	//----- nvinfo : EIATTR_COOP_GROUP_INSTR_OFFSETS
	.align		4
.L_42:
        /*00b8*/ 	.byte	0x04, 0x28
        /*00ba*/ 	.short	(.L_44 - .L_43)


	//   ....[0]....
.L_43:
        /*00bc*/ 	.word	0x000000c0


	//   ....[1]....
        /*00c0*/ 	.word	0x00000500


	//   ....[2]....
        /*00c4*/ 	.word	0x00000660


	//   ....[3]....
        /*00c8*/ 	.word	0x000007f0


	//   ....[4]....
        /*00cc*/ 	.word	0x000008e0


	//   ....[5]....
        /*00d0*/ 	.word	0x00000a40


	//   ....[6]....
        /*00d4*/ 	.word	0x00000b90


	//   ....[7]....
        /*00d8*/ 	.word	0x00000dd0


	//   ....[8]....
        /*00dc*/ 	.word	0x00001f50


	//   ....[9]....
        /*00e0*/ 	.word	0x00002ca0


	//   ....[10]....
        /*00e4*/ 	.word	0x00003170


	//   ....[11]....
        /*00e8*/ 	.word	0x000031a0


	//   ....[12]....
        /*00ec*/ 	.word	0x00003bc0


	//   ....[13]....
        /*00f0*/ 	.word	0x00003dd0


	//----- nvinfo : EIATTR_VRC_CTA_INIT_COUNT
	.align		4
.L_44:
        /*00f4*/ 	.byte	0x02, 0x4a
        /*00f6*/ 	.byte	0x80
	.zero		1


	//----- nvinfo : EIATTR_SYSCALL_OFFSETS
	.align		4
        /*00f8*/ 	.byte	0x04, 0x46
        /*00fa*/ 	.short	(.L_46 - .L_45)


	//   ....[0]....
.L_45:
        /*00fc*/ 	.word	0x00005770


	//   ....[1]....
        /*0100*/ 	.word	0x000058b0


	//   ....[2]....
        /*0104*/ 	.word	0x00006110


	//   ....[3]....
        /*0108*/ 	.word	0x00007730


	//   ....[4]....
        /*010c*/ 	.word	0x00008ce0


	//   ....[5]....
        /*0110*/ 	.word	0x0000a2b0


	//----- nvinfo : EIATTR_MBARRIER_INSTR_OFFSETS
	.align		4
.L_46:
        /*0114*/ 	.byte	0x04, 0x39
        /*0116*/ 	.short	(.L_48 - .L_47)


	//   ....[0]....
.L_47:
        /*0118*/ 	.word	0x000005f0
        /*011c*/ 	.word	0x000000ff
        /*0120*/ 	.word	0x00000000
        /*0124*/ 	.short	0x0100
        /*0126*/ 	.byte	0x08
	.zero		1


	//   ....[1]....
        /*0128*/ 	.word	0x00000600
        /*012c*/ 	.word	0x000000ff
        /*0130*/ 	.word	0x00000018
        /*0134*/ 	.short	0x0100
        /*0136*/ 	.byte	0x08
	.zero		1


	//   ....[2]....
        /*0138*/ 	.word	0x00000610
        /*013c*/ 	.word	0x000000ff
        /*0140*/ 	.word	0x00000008
        /*0144*/ 	.short	0x0100
        /*0146*/ 	.byte	0x08
	.zero		1


	//   ....[3]....
        /*0148*/ 	.word	0x00000620
        /*014c*/ 	.word	0x000000ff
        /*0150*/ 	.word	0x00000020
        /*0154*/ 	.short	0x0100
        /*0156*/ 	.byte	0x08
	.zero		1


	//   ....[4]....
        /*0158*/ 	.word	0x00000630
        /*015c*/ 	.word	0x000000ff
        /*0160*/ 	.word	0x00000010
        /*0164*/ 	.short	0x0100
        /*0166*/ 	.byte	0x08
	.zero		1


	//   ....[5]....
        /*0168*/ 	.word	0x00000640
        /*016c*/ 	.word	0x000000ff
        /*0170*/ 	.word	0x00000028
        /*0174*/ 	.short	0x0100
        /*0176*/ 	.byte	0x08
	.zero		1


	//   ....[6]....
        /*0178*/ 	.word	0x00000760
        /*017c*/ 	.word	0x000000ff
        /*0180*/ 	.word	0x00000030
        /*0184*/ 	.short	0x0100
        /*0186*/ 	.byte	0x09
	.zero		1


	//   ....[7]....
        /*0188*/ 	.word	0x00000770
        /*018c*/ 	.word	0x000000ff
        /*0190*/ 	.word	0x00000050
        /*0194*/ 	.short	0x0100
        /*0196*/ 	.byte	0x09
	.zero		1


	//   ....[8]....
        /*0198*/ 	.word	0x00000780
        /*019c*/ 	.word	0x000000ff
        /*01a0*/ 	.word	0x00000038
        /*01a4*/ 	.short	0x0100
        /*01a6*/ 	.byte	0x09
	.zero		1


	//   ....[9]....
        /*01a8*/ 	.word	0x00000790
        /*01ac*/ 	.word	0x000000ff
        /*01b0*/ 	.word	0x00000058
        /*01b4*/ 	.short	0x0100
        /*01b6*/ 	.byte	0x09
	.zero		1


	//   ....[10]....
        /*01b8*/ 	.word	0x000007a0
        /*01bc*/ 	.word	0x000000ff
        /*01c0*/ 	.word	0x00000040
        /*01c4*/ 	.short	0x0100
        /*01c6*/ 	.byte	0x09
	.zero		1


	//   ....[11]....
        /*01c8*/ 	.word	0x000007b0
        /*01cc*/ 	.word	0x000000ff
        /*01d0*/ 	.word	0x00000060
        /*01d4*/ 	.short	0x0100
        /*01d6*/ 	.byte	0x09
	.zero		1


	//   ....[12]....
        /*01d8*/ 	.word	0x000007c0
        /*01dc*/ 	.word	0x000000ff
        /*01e0*/ 	.word	0x00000048
        /*01e4*/ 	.short	0x0100
        /*01e6*/ 	.byte	0x09
	.zero		1


	//   ....[13]....
        /*01e8*/ 	.word	0x000007d0
        /*01ec*/ 	.word	0x000000ff
        /*01f0*/ 	.word	0x00000068
        /*01f4*/ 	.short	0x0100
        /*01f6*/ 	.byte	0x09
	.zero		1


	//   ....[14]....
        /*01f8*/ 	.word	0x000008b0
        /*01fc*/ 	.word	0x000000ff
        /*0200*/ 	.word	0x00000070
        /*0204*/ 	.short	0x0100
        /*0206*/ 	.byte	0x08
	.zero		1


	//   ....[15]....
        /*0208*/ 	.word	0x000008c0
        /*020c*/ 	.word	0x000000ff
        /*0210*/ 	.word	0x00000078
        /*0214*/ 	.short	0x0100
        /*0216*/ 	.byte	0x08
	.zero		1


	//   ....[16]....
        /*0218*/ 	.word	0x000009f0
        /*021c*/ 	.word	0x000000ff
        /*0220*/ 	.word	0x00000080
        /*0224*/ 	.short	0x0100
        /*0226*/ 	.byte	0x08
	.zero		1


	//   ....[17]....
        /*0228*/ 	.word	0x00000a00
        /*022c*/ 	.word	0x000000ff
        /*0230*/ 	.word	0x00000090
        /*0234*/ 	.short	0x0100
        /*0236*/ 	.byte	0x08
	.zero		1


	//   ....[18]....
        /*0238*/ 	.word	0x00000a10
        /*023c*/ 	.word	0x000000ff
        /*0240*/ 	.word	0x00000088
        /*0244*/ 	.short	0x0100
        /*0246*/ 	.byte	0x08
	.zero		1


	//   ....[19]....
        /*0248*/ 	.word	0x00000a20
        /*024c*/ 	.word	0x000000ff
        /*0250*/ 	.word	0x00000098
        /*0254*/ 	.short	0x0100
        /*0256*/ 	.byte	0x08
	.zero		1


	//   ....[20]....
        /*0258*/ 	.word	0x00000b40
        /*025c*/ 	.word	0x000000ff
        /*0260*/ 	.word	0x000000a0
        /*0264*/ 	.short	0x0100
        /*0266*/ 	.byte	0x09
	.zero		1


	//   ....[21]....
        /*0268*/ 	.word	0x00000b50
        /*026c*/ 	.word	0x000000ff
        /*0270*/ 	.word	0x000000b0
        /*0274*/ 	.short	0x0100
        /*0276*/ 	.byte	0x09
	.zero		1


	//   ....[22]....
        /*0278*/ 	.word	0x00000b60
        /*027c*/ 	.word	0x000000ff
        /*0280*/ 	.word	0x000000a8
        /*0284*/ 	.short	0x0100
        /*0286*/ 	.byte	0x09
	.zero		1


	//   ....[23]....
        /*0288*/ 	.word	0x00000b70
        /*028c*/ 	.word	0x000000ff
        /*0290*/ 	.word	0x000000b8
        /*0294*/ 	.short	0x0100
        /*0296*/ 	.byte	0x09
	.zero		1


	//   ....[24]....
        /*0298*/ 	.word	0x00000c60
        /*029c*/ 	.word	0x000000ff
        /*02a0*/ 	.word	0x000000c0
        /*02a4*/ 	.short	0x0100
        /*02a6*/ 	.byte	0x08
	.zero		1


	//   ....[25]....
        /*02a8*/ 	.word	0x00000c70
        /*02ac*/ 	.word	0x000000ff
        /*02b0*/ 	.word	0x000000d0
        /*02b4*/ 	.short	0x0100
        /*02b6*/ 	.byte	0x08
	.zero		1


	//   ....[26]....
        /*02b8*/ 	.word	0x00000c80
        /*02bc*/ 	.word	0x000000ff
        /*02c0*/ 	.word	0x000000c8
        /*02c4*/ 	.short	0x0100
        /*02c6*/ 	.byte	0x08
	.zero		1


	//   ....[27]....
        /*02c8*/ 	.word	0x00000c90
        /*02cc*/ 	.word	0x000000ff
        /*02d0*/ 	.word	0x000000d8
        /*02d4*/ 	.short	0x0100
        /*02d6*/ 	.byte	0x08
	.zero		1


	//   ....[28]....
        /*02d8*/ 	.word	0x00000d80
        /*02dc*/ 	.word	0x000000ff
        /*02e0*/ 	.word	0x000000e0
        /*02e4*/ 	.short	0x0100
        /*02e6*/ 	.byte	0x07
	.zero		1


	//   ....[29]....
        /*02e8*/ 	.word	0x00001780
        /*02ec*/ 	.word	0x00000003
        /*02f0*/ 	.word	0x000000d0
        /*02f4*/ 	.short	0x010a
        /*02f6*/ 	.byte	0xff
	.zero		1


	//   ....[30]....
        /*02f8*/ 	.word	0x000017b0
        /*02fc*/ 	.word	0x00000003
        /*0300*/ 	.word	0x000000c0
        /*0304*/ 	.short	0x0101
        /*0306*/ 	.byte	0xff
	.zero		1


	//   ....[31]....
        /*0308*/ 	.word	0x000018b0
        /*030c*/ 	.word	0x000000ff
        /*0310*/ 	.word	0x00000018
        /*0314*/ 	.short	0x010a
        /*0316*/ 	.byte	0x08
	.zero		1


	//   ....[32]....
        /*0318*/ 	.word	0x00001970
        /*031c*/ 	.word	0x000000ff
        /*0320*/ 	.word	0x00000018
        /*0324*/ 	.short	0x010a
        /*0326*/ 	.byte	0x21
	.zero		1


	//   ....[33]....
        /*0328*/ 	.word	0x00001b30
        /*032c*/ 	.word	0x000000ff
        /*0330*/ 	.word	0x00000018
        /*0334*/ 	.short	0x010a
        /*0336*/ 	.byte	0x08
	.zero		1


	//   ....[34]....
        /*0338*/ 	.word	0x00001c10
        /*033c*/ 	.word	0x000000ff
        /*0340*/ 	.word	0x00000078
        /*0344*/ 	.short	0x0101
        /*0346*/ 	.byte	0x06
	.zero		1


	//   ....[35]....
        /*0348*/ 	.word	0x00001c30
        /*034c*/ 	.word	0x000000ff
        /*0350*/ 	.word	0x00000018
        /*0354*/ 	.short	0x010a
        /*0356*/ 	.byte	0x08
	.zero		1


	//   ....[36]....
        /*0358*/ 	.word	0x00001cb0
        /*035c*/ 	.word	0x000000ff
        /*0360*/ 	.word	0x00000018
        /*0364*/ 	.short	0x010a
        /*0366*/ 	.byte	0x11
	.zero		1


	//   ....[37]....
        /*0368*/ 	.word	0x00001e40
        /*036c*/ 	.word	0x000000ff
        /*0370*/ 	.word	0x00000018
        /*0374*/ 	.short	0x010a
        /*0376*/ 	.byte	0x08
	.zero		1


	//   ....[38]....
        /*0378*/ 	.word	0x00001f80
        /*037c*/ 	.word	0x00000002
        /*0380*/ 	.word	0x00000080
        /*0384*/ 	.short	0x010a
        /*0386*/ 	.byte	0xff
	.zero		1


	//   ....[39]....
        /*0388*/ 	.word	0x00002040
        /*038c*/ 	.word	0x00000002
        /*0390*/ 	.word	0x00000000
        /*0394*/ 	.short	0x0101
        /*0396*/ 	.byte	0xff
	.zero		1


	//   ....[40]....
        /*0398*/ 	.word	0x000025a0
        /*039c*/ 	.word	0x000000ff
        /*03a0*/ 	.word	0x00000000
        /*03a4*/ 	.short	0x010a
        /*03a6*/ 	.byte	0x04
	.zero		1


	//   ....[41]....
        /*03a8*/ 	.word	0x00002630
        /*03ac*/ 	.word	0x000000ff
        /*03b0*/ 	.word	0x00000000
        /*03b4*/ 	.short	0x010a
        /*03b6*/ 	.byte	0x04
	.zero		1


	//   ....[42]....
        /*03b8*/ 	.word	0x000026d0
        /*03bc*/ 	.word	0x00000000
        /*03c0*/ 	.word	0x00000000
        /*03c4*/ 	.short	0x010a
        /*03c6*/ 	.byte	0xff
	.zero		1


	//   ....[43]....
        /*03c8*/ 	.word	0x00002800
        /*03cc*/ 	.word	0x00000000
        /*03d0*/ 	.word	0x000000c0
        /*03d4*/ 	.short	0x010a
        /*03d6*/ 	.byte	0xff
	.zero		1


	//   ....[44]....
        /*03d8*/ 	.word	0x00002870
        /*03dc*/ 	.word	0x00000004
        /*03e0*/ 	.word	0x00000000
        /*03e4*/ 	.short	0x0101
        /*03e6*/ 	.byte	0xff
	.zero		1


	//   ....[45]....
        /*03e8*/ 	.word	0x00002890
        /*03ec*/ 	.word	0x000000ff
        /*03f0*/ 	.word	0x00000090
        /*03f4*/ 	.short	0x010a
        /*03f6*/ 	.byte	0x05
	.zero		1


	//   ....[46]....
        /*03f8*/ 	.word	0x000029b0
        /*03fc*/ 	.word	0x00000000
        /*0400*/ 	.word	0x00000080
        /*0404*/ 	.short	0x010a
        /*0406*/ 	.byte	0xff
	.zero		1


	//   ....[47]....
        /*0408*/ 	.word	0x00002ab0
        /*040c*/ 	.word	0x00000000
        /*0410*/ 	.word	0x00000000
        /*0414*/ 	.short	0x0101
        /*0416*/ 	.byte	0xff
	.zero		1


	//   ....[48]....
        /*0418*/ 	.word	0x00002b40
        /*041c*/ 	.word	0x000000ff
        /*0420*/ 	.word	0x00000090
        /*0424*/ 	.short	0x0106
        /*0426*/ 	.byte	0x05
	.zero		1


	//   ....[49]....
        /*0428*/ 	.word	0x00002b60
        /*042c*/ 	.word	0x000000ff
        /*0430*/ 	.word	0x00000090
        /*0434*/ 	.short	0x010a
        /*0436*/ 	.byte	0x05
	.zero		1


	//   ....[50]....
        /*0438*/ 	.word	0x00002bf0
        /*043c*/ 	.word	0x000000ff
        /*0440*/ 	.word	0x00000090
        /*0444*/ 	.short	0x0106
        /*0446*/ 	.byte	0x04
	.zero		1


	//   ....[51]....
        /*0448*/ 	.word	0x00002c30
        /*044c*/ 	.word	0x00000000
        /*0450*/ 	.word	0x00000090
        /*0454*/ 	.short	0x010a
        /*0456*/ 	.byte	0xff
	.zero		1


	//   ....[52]....
        /*0458*/ 	.word	0x00002e70
        /*045c*/ 	.word	0x000000ff
        /*0460*/ 	.word	0x00000008
        /*0464*/ 	.short	0x010a
        /*0466*/ 	.byte	0x06
	.zero		1


	//   ....[53]....
        /*0468*/ 	.word	0x00002e90
        /*046c*/ 	.word	0x000000ff
        /*0470*/ 	.word	0x00000008
        /*0474*/ 	.short	0x010a
        /*0476*/ 	.byte	0x06
	.zero		1


	//   ....[54]....
        /*0478*/ 	.word	0x00003020
        /*047c*/ 	.word	0x000000ff
        /*0480*/ 	.word	0x00000008
        /*0484*/ 	.short	0x010a
        /*0486*/ 	.byte	0x06
	.zero		1


	//   ....[55]....
        /*0488*/ 	.word	0x00003040
        /*048c*/ 	.word	0x000000ff
        /*0490*/ 	.word	0x00000008
        /*0494*/ 	.short	0x010a
        /*0496*/ 	.byte	0x06
	.zero		1


	//   ....[56]....
        /*0498*/ 	.word	0x00003100
        /*049c*/ 	.word	0x000000ff
        /*04a0*/ 	.word	0x00000000
        /*04a4*/ 	.short	0x0101
        /*04a6*/ 	.byte	0x07
	.zero		1


	//   ....[57]....
        /*04a8*/ 	.word	0x00003400
        /*04ac*/ 	.word	0x00000000
        /*04b0*/ 	.word	0x00000080
        /*04b4*/ 	.short	0x010a
        /*04b6*/ 	.byte	0xff
	.zero		1


	//   ....[58]....
        /*04b8*/ 	.word	0x000034c0
        /*04bc*/ 	.word	0x00000000
        /*04c0*/ 	.word	0x00000000
        /*04c4*/ 	.short	0x0101
        /*04c6*/ 	.byte	0xff
	.zero		1


	//   ....[59]....
        /*04c8*/ 	.word	0x00003580
        /*04cc*/ 	.word	0x000000ff
        /*04d0*/ 	.word	0x00000000
        /*04d4*/ 	.short	0x010a
        /*04d6*/ 	.byte	0x06
	.zero		1


	//   ....[60]....
        /*04d8*/ 	.word	0x00003590
        /*04dc*/ 	.word	0x000000ff
        /*04e0*/ 	.word	0x000000b0
        /*04e4*/ 	.short	0x010a
        /*04e6*/ 	.byte	0x0a
	.zero		1


	//   ....[61]....
        /*04e8*/ 	.word	0x00003640
        /*04ec*/ 	.word	0x000000ff
        /*04f0*/ 	.word	0x00000000
        /*04f4*/ 	.short	0x010a
        /*04f6*/ 	.byte	0x09
	.zero		1


	//   ....[62]....
        /*04f8*/ 	.word	0x00003780
        /*04fc*/ 	.word	0x000000ff
        /*0500*/ 	.word	0x00000000
        /*0504*/ 	.short	0x010a
        /*0506*/ 	.byte	0x06
	.zero		1


	//   ....[63]....
        /*0508*/ 	.word	0x000039d0
        /*050c*/ 	.word	0x000000ff
        /*0510*/ 	.word	0x00000000
        /*0514*/ 	.short	0x010a
        /*0516*/ 	.byte	0x05
	.zero		1


	//   ....[64]....
        /*0518*/ 	.word	0x00003a70
        /*051c*/ 	.word	0x00000000
        /*0520*/ 	.word	0x00000000
        /*0524*/ 	.short	0x010a
        /*0526*/ 	.byte	0xff
	.zero		1


	//   ....[65]....
        /*0528*/ 	.word	0x00003ab0
        /*052c*/ 	.word	0x00000000
        /*0530*/ 	.word	0x00000000
        /*0534*/ 	.short	0x010a
        /*0536*/ 	.byte	0xff
	.zero		1


	//   ....[66]....
        /*0538*/ 	.word	0x00003b20
        /*053c*/ 	.word	0x000000ff
        /*0540*/ 	.word	0x00000000
        /*0544*/ 	.short	0x0101
        /*0546*/ 	.byte	0x05
	.zero		1


	//   ....[67]....
        /*0548*/ 	.word	0x00003b60
        /*054c*/ 	.word	0x000000ff
        /*0550*/ 	.word	0x000000e0
        /*0554*/ 	.short	0x010a
        /*0556*/ 	.byte	0x08
	.zero		1


	//   ....[68]....
        /*0558*/ 	.word	0x00003bb0
        /*055c*/ 	.word	0x000000ff
        /*0560*/ 	.word	0x00000000
        /*0564*/ 	.short	0x0101
        /*0566*/ 	.byte	0x05
	.zero		1


	//   ....[69]....
        /*0568*/ 	.word	0x00004000
        /*056c*/ 	.word	0x00000000
        /*0570*/ 	.word	0x00000080
        /*0574*/ 	.short	0x010a
        /*0576*/ 	.byte	0xff
	.zero		1


	//   ....[70]....
        /*0578*/ 	.word	0x000040c0
        /*057c*/ 	.word	0x00000000
        /*0580*/ 	.word	0x00000000
        /*0584*/ 	.short	0x0101
        /*0586*/ 	.byte	0xff
	.zero		1


	//   ....[71]....
        /*0588*/ 	.word	0x000043e0
        /*058c*/ 	.word	0x000000ff
        /*0590*/ 	.word	0x00000078
        /*0594*/ 	.short	0x010a
        /*0596*/ 	.byte	0x07
	.zero		1


	//   ....[72]....
        /*0598*/ 	.word	0x000045d0
        /*059c*/ 	.word	0x000000ff
        /*05a0*/ 	.word	0x00000050
        /*05a4*/ 	.short	0x010a
        /*05a6*/ 	.byte	0x07
	.zero		1


	//   ....[73]....
        /*05a8*/ 	.word	0x00004740
        /*05ac*/ 	.word	0x000000ff
        /*05b0*/ 	.word	0x00000030
        /*05b4*/ 	.short	0x010b
        /*05b6*/ 	.byte	0x07
	.zero		1


	//   ....[74]....
        /*05b8*/ 	.word	0x00004750
        /*05bc*/ 	.word	0x000000ff
        /*05c0*/ 	.word	0x00000000
        /*05c4*/ 	.short	0x0101
        /*05c6*/ 	.byte	0x08
	.zero		1


	//   ....[75]....
        /*05c8*/ 	.word	0x00004770
        /*05cc*/ 	.word	0x000000ff
        /*05d0*/ 	.word	0x00000058
        /*05d4*/ 	.short	0x010a
        /*05d6*/ 	.byte	0x07
	.zero		1


	//   ....[76]....
        /*05d8*/ 	.word	0x000048d0
        /*05dc*/ 	.word	0x000000ff
        /*05e0*/ 	.word	0x00000038
        /*05e4*/ 	.short	0x010b
        /*05e6*/ 	.byte	0x07
	.zero		1


	//   ....[77]....
        /*05e8*/ 	.word	0x000048e0
        /*05ec*/ 	.word	0x000000ff
        /*05f0*/ 	.word	0x00000000
        /*05f4*/ 	.short	0x0101
        /*05f6*/ 	.byte	0x08
	.zero		1


	//   ....[78]....
        /*05f8*/ 	.word	0x000048f0
        /*05fc*/ 	.word	0x000000ff
        /*0600*/ 	.word	0x00000060
        /*0604*/ 	.short	0x010a
        /*0606*/ 	.byte	0x07
	.zero		1


	//   ....[79]....
        /*0608*/ 	.word	0x00004a90
        /*060c*/ 	.word	0x000000ff
        /*0610*/ 	.word	0x00000040
        /*0614*/ 	.short	0x010b
        /*0616*/ 	.byte	0x07
	.zero		1


	//   ....[80]....
        /*0618*/ 	.word	0x00004b00
        /*061c*/ 	.word	0x000000ff
        /*0620*/ 	.word	0x00000000
        /*0624*/ 	.short	0x0101
        /*0626*/ 	.byte	0x08
	.zero		1


	//   ....[81]....
        /*0628*/ 	.word	0x00004b30
        /*062c*/ 	.word	0x000000ff
        /*0630*/ 	.word	0x00000068
        /*0634*/ 	.short	0x010a
        /*0636*/ 	.byte	0x07
	.zero		1


	//   ....[82]....
        /*0638*/ 	.word	0x00004d40
        /*063c*/ 	.word	0x000000ff
        /*0640*/ 	.word	0x00000048
        /*0644*/ 	.short	0x010b
        /*0646*/ 	.byte	0x07
	.zero		1


	//   ....[83]....
        /*0648*/ 	.word	0x00004d60
        /*064c*/ 	.word	0x000000ff
        /*0650*/ 	.word	0x00000000
        /*0654*/ 	.short	0x0101
        /*0656*/ 	.byte	0x0d
	.zero		1


	//   ....[84]....
        /*0658*/ 	.word	0x00004d90
        /*065c*/ 	.word	0x000000ff
        /*0660*/ 	.word	0x00000050
        /*0664*/ 	.short	0x010a
        /*0666*/ 	.byte	0x07
	.zero		1


	//   ....[85]....
        /*0668*/ 	.word	0x00004db0
        /*066c*/ 	.word	0x000000ff
        /*0670*/ 	.word	0x00000058
        /*0674*/ 	.short	0x010a
        /*0676*/ 	.byte	0x07
	.zero		1


	//   ....[86]....
        /*0678*/ 	.word	0x00004dd0
        /*067c*/ 	.word	0x000000ff
        /*0680*/ 	.word	0x00000060
        /*0684*/ 	.short	0x010a
        /*0686*/ 	.byte	0x07
	.zero		1


	//   ....[87]....
        /*0688*/ 	.word	0x00004e10
        /*068c*/ 	.word	0x00000000
        /*0690*/ 	.word	0x00000068
        /*0694*/ 	.short	0x010a
        /*0696*/ 	.byte	0xff
	.zero		1


	//   ....[88]....
        /*0698*/ 	.word	0x00005140
        /*069c*/ 	.word	0x00000000
        /*06a0*/ 	.word	0x00000080
        /*06a4*/ 	.short	0x010a
        /*06a6*/ 	.byte	0xff
	.zero		1


	//   ....[89]....
        /*06a8*/ 	.word	0x00005250
        /*06ac*/ 	.word	0x00000000
        /*06b0*/ 	.word	0x00000000
        /*06b4*/ 	.short	0x0101
        /*06b6*/ 	.byte	0xff
	.zero		1


	//   ....[90]....
        /*06b8*/ 	.word	0x00005cb0
        /*06bc*/ 	.word	0x00000003
        /*06c0*/ 	.word	0x00000030
        /*06c4*/ 	.short	0x010a
        /*06c6*/ 	.byte	0xff
	.zero		1


	//   ....[91]....
        /*06c8*/ 	.word	0x00005cf0
        /*06cc*/ 	.word	0x000000bf
        /*06d0*/ 	.word	0x000000a0
        /*06d4*/ 	.short	0x010a
        /*06d6*/ 	.byte	0xff
	.zero		1


	//   ....[92]....
        /*06d8*/ 	.word	0x00005e20
        /*06dc*/ 	.word	0x00000003
        /*06e0*/ 	.word	0x00000030
        /*06e4*/ 	.short	0x010a
        /*06e6*/ 	.byte	0xff
	.zero		1


	//   ....[93]....
        /*06e8*/ 	.word	0x00005f80
        /*06ec*/ 	.word	0x00000000
        /*06f0*/ 	.word	0x00000000
        /*06f4*/ 	.short	0x0101
        /*06f6*/ 	.byte	0xff
	.zero		1


	//   ....[94]....
        /*06f8*/ 	.word	0x00005fe0
        /*06fc*/ 	.word	0x000000bf
        /*0700*/ 	.word	0x000000a0
        /*0704*/ 	.short	0x010a
        /*0706*/ 	.byte	0xff
	.zero		1


	//   ....[95]....
        /*0708*/ 	.word	0x00007390
        /*070c*/ 	.word	0x000000ce
        /*0710*/ 	.word	0x00000030
        /*0714*/ 	.short	0x010a
        /*0716*/ 	.byte	0xff
	.zero		1


	//   ....[96]....
        /*0718*/ 	.word	0x00007460
        /*071c*/ 	.word	0x000000ce
        /*0720*/ 	.word	0x00000030
        /*0724*/ 	.short	0x010a
        /*0726*/ 	.byte	0xff
	.zero		1


	//   ....[97]....
        /*0728*/ 	.word	0x000075a0
        /*072c*/ 	.word	0x00000003
        /*0730*/ 	.word	0x00000000
        /*0734*/ 	.short	0x0101
        /*0736*/ 	.byte	0xff
	.zero		1


	//   ....[98]....
        /*0738*/ 	.word	0x00008940
        /*073c*/ 	.word	0x00000000
        /*0740*/ 	.word	0x00000030
        /*0744*/ 	.short	0x010a
        /*0746*/ 	.byte	0xff
	.zero		1


	//   ....[99]....
        /*0748*/ 	.word	0x00008a10
        /*074c*/ 	.word	0x00000000
        /*0750*/ 	.word	0x00000030
        /*0754*/ 	.short	0x010a
        /*0756*/ 	.byte	0xff
	.zero		1


	//   ....[100]....
        /*0758*/ 	.word	0x00008b70
        /*075c*/ 	.word	0x00000000
        /*0760*/ 	.word	0x00000000
        /*0764*/ 	.short	0x0101
        /*0766*/ 	.byte	0xff
	.zero		1


	//   ....[101]....
        /*0768*/ 	.word	0x00009f20
        /*076c*/ 	.word	0x00000000
        /*0770*/ 	.word	0x00000030
        /*0774*/ 	.short	0x010a
        /*0776*/ 	.byte	0xff
	.zero		1


	//   ....[102]....
        /*0778*/ 	.word	0x00009ff0
        /*077c*/ 	.word	0x00000000
        /*0780*/ 	.word	0x00000030
        /*0784*/ 	.short	0x010a
        /*0786*/ 	.byte	0xff
	.zero		1


	//   ....[103]....
        /*0788*/ 	.word	0x0000a150
        /*078c*/ 	.word	0x00000000
        /*0790*/ 	.word	0x00000000
        /*0794*/ 	.short	0x0101
        /*0796*/ 	.byte	0xff
	.zero		1


	//   ....[104]....
        /*0798*/ 	.word	0x0000a560
        /*079c*/ 	.word	0x000000bf
        /*07a0*/ 	.word	0x00000000
        /*07a4*/ 	.short	0x0101
        /*07a6*/ 	.byte	0xff
	.zero		1


	//   ....[105]....
        /*07a8*/ 	.word	0x0000b5b0
        /*07ac*/ 	.word	0x00000003
        /*07b0*/ 	.word	0x000000d0
        /*07b4*/ 	.short	0x010a
        /*07b6*/ 	.byte	0xff
	.zero		1


	//   ....[106]....
        /*07b8*/ 	.word	0x0000b610
        /*07bc*/ 	.word	0x00000002
        /*07c0*/ 	.word	0x00000018
        /*07c4*/ 	.short	0x010a
        /*07c6*/ 	.byte	0xff
	.zero		1


	//   ....[107]....
        /*07c8*/ 	.word	0x0000b670
        /*07cc*/ 	.word	0x00000002
        /*07d0*/ 	.word	0x00000018
        /*07d4*/ 	.short	0x010a
        /*07d6*/ 	.byte	0xff
	.zero		1


	//   ....[108]....
        /*07d8*/ 	.word	0x0000b6c0
        /*07dc*/ 	.word	0x00000002
        /*07e0*/ 	.word	0x00000080
        /*07e4*/ 	.short	0x010a
        /*07e6*/ 	.byte	0xff
	.zero		1


	//   ....[109]....
        /*07e8*/ 	.word	0x0000b720
        /*07ec*/ 	.word	0x00000000
        /*07f0*/ 	.word	0x00000000
        /*07f4*/ 	.short	0x010a
        /*07f6*/ 	.byte	0xff
	.zero		1


	//   ....[110]....
        /*07f8*/ 	.word	0x0000b780
        /*07fc*/ 	.word	0x00000000
        /*0800*/ 	.word	0x00000000
        /*0804*/ 	.short	0x010a
        /*0806*/ 	.byte	0xff
	.zero		1


	//   ....[111]....
        /*0808*/ 	.word	0x0000b7d0
        /*080c*/ 	.word	0x00000000
        /*0810*/ 	.word	0x000000c0
        /*0814*/ 	.short	0x010a
        /*0816*/ 	.byte	0xff
	.zero		1


	//   ....[112]....
        /*0818*/ 	.word	0x0000b830
        /*081c*/ 	.word	0x00000000
        /*0820*/ 	.word	0x00000090
        /*0824*/ 	.short	0x010a
        /*0826*/ 	.byte	0xff
	.zero		1


	//   ....[113]....
        /*0828*/ 	.word	0x0000b880
        /*082c*/ 	.word	0x00000000
        /*0830*/ 	.word	0x00000080
        /*0834*/ 	.short	0x010a
        /*0836*/ 	.byte	0xff
	.zero		1


	//   ....[114]....
        /*0838*/ 	.word	0x0000b8e0
        /*083c*/ 	.word	0x00000000
        /*0840*/ 	.word	0x00000090
        /*0844*/ 	.short	0x010a
        /*0846*/ 	.byte	0xff
	.zero		1


	//   ....[115]....
        /*0848*/ 	.word	0x0000b940
        /*084c*/ 	.word	0x00000004
        /*0850*/ 	.word	0x00000008
        /*0854*/ 	.short	0x010a
        /*0856*/ 	.byte	0xff
	.zero		1


	//   ....[116]....
        /*0858*/ 	.word	0x0000ba20
        /*085c*/ 	.word	0x00000002
        /*0860*/ 	.word	0x00000008
        /*0864*/ 	.short	0x010a
        /*0866*/ 	.byte	0xff
	.zero		1


	//   ....[117]....
        /*0868*/ 	.word	0x0000ba70
        /*086c*/ 	.word	0x00000000
        /*0870*/ 	.word	0x00000080
        /*0874*/ 	.short	0x010a
        /*0876*/ 	.byte	0xff
	.zero		1


	//   ....[118]....
        /*0878*/ 	.word	0x0000bad0
        /*087c*/ 	.word	0x00000000
        /*0880*/ 	.word	0x000000b0
        /*0884*/ 	.short	0x010a
        /*0886*/ 	.byte	0xff
	.zero		1


	//   ....[119]....
        /*0888*/ 	.word	0x0000bb30
        /*088c*/ 	.word	0x00000000
        /*0890*/ 	.word	0x00000000
        /*0894*/ 	.short	0x010a
        /*0896*/ 	.byte	0xff
	.zero		1


	//   ....[120]....
        /*0898*/ 	.word	0x0000bb90
        /*089c*/ 	.word	0x00000000
        /*08a0*/ 	.word	0x00000000
        /*08a4*/ 	.short	0x010a
        /*08a6*/ 	.byte	0xff
	.zero		1


	//   ....[121]....
        /*08a8*/ 	.word	0x0000bbf0
        /*08ac*/ 	.word	0x00000000
        /*08b0*/ 	.word	0x000000e0
        /*08b4*/ 	.short	0x010a
        /*08b6*/ 	.byte	0xff
	.zero		1


	//   ....[122]....
        /*08b8*/ 	.word	0x0000bc40
        /*08bc*/ 	.word	0x00000000
        /*08c0*/ 	.word	0x00000080
        /*08c4*/ 	.short	0x010a
        /*08c6*/ 	.byte	0xff
	.zero		1


	//   ....[123]....
        /*08c8*/ 	.word	0x0000bca0
        /*08cc*/ 	.word	0x00000000
        /*08d0*/ 	.word	0x00000078
        /*08d4*/ 	.short	0x010a
        /*08d6*/ 	.byte	0xff
	.zero		1


	//   ....[124]....
        /*08d8*/ 	.word	0x0000bd00
        /*08dc*/ 	.word	0x00000003
        /*08e0*/ 	.word	0x00000050
        /*08e4*/ 	.short	0x010a
        /*08e6*/ 	.byte	0xff
	.zero		1


	//   ....[125]....
        /*08e8*/ 	.word	0x0000bd60
        /*08ec*/ 	.word	0x00000003
        /*08f0*/ 	.word	0x00000058
        /*08f4*/ 	.short	0x010a
        /*08f6*/ 	.byte	0xff
	.zero		1


	//   ....[126]....
        /*08f8*/ 	.word	0x0000bdc0
        /*08fc*/ 	.word	0x00000003
        /*0900*/ 	.word	0x00000060
        /*0904*/ 	.short	0x010a
        /*0906*/ 	.byte	0xff
	.zero		1


	//   ....[127]....
        /*0908*/ 	.word	0x0000be20
        /*090c*/ 	.word	0x00000003
        /*0910*/ 	.word	0x00000068
        /*0914*/ 	.short	0x010a
        /*0916*/ 	.byte	0xff
	.zero		1


	//   ....[128]....
        /*0918*/ 	.word	0x0000be80
        /*091c*/ 	.word	0x00000000
        /*0920*/ 	.word	0x00000050
        /*0924*/ 	.short	0x010a
        /*0926*/ 	.byte	0xff
	.zero		1


	//   ....[129]....
        /*0928*/ 	.word	0x0000bee0
        /*092c*/ 	.word	0x00000000
        /*0930*/ 	.word	0x00000058
        /*0934*/ 	.short	0x010a
        /*0936*/ 	.byte	0xff
	.zero		1


	//   ....[130]....
        /*0938*/ 	.word	0x0000bf40
        /*093c*/ 	.word	0x00000000
        /*0940*/ 	.word	0x00000060
        /*0944*/ 	.short	0x010a
        /*0946*/ 	.byte	0xff
	.zero		1


	//   ....[131]....
        /*0948*/ 	.word	0x0000bf90
        /*094c*/ 	.word	0x00000000
        /*0950*/ 	.word	0x00000080
        /*0954*/ 	.short	0x010a
        /*0956*/ 	.byte	0xff
	.zero		1


	//   ....[132]....
        /*0958*/ 	.word	0x0000bfe0
        /*095c*/ 	.word	0x00000003
        /*0960*/ 	.word	0x00000030
        /*0964*/ 	.short	0x010a
        /*0966*/ 	.byte	0xff
	.zero		1


	//   ....[133]....
        /*0968*/ 	.word	0x0000c030
        /*096c*/ 	.word	0x000000bf
        /*0970*/ 	.word	0x000000a0
        /*0974*/ 	.short	0x010a
        /*0976*/ 	.byte	0xff
	.zero		1


	//   ....[134]....
        /*0978*/ 	.word	0x0000c080
        /*097c*/ 	.word	0x000000ce
        /*0980*/ 	.word	0x00000030
        /*0984*/ 	.short	0x010a
        /*0986*/ 	.byte	0xff
	.zero		1


	//   ....[135]....
        /*0988*/ 	.word	0x0000c0d0
        /*098c*/ 	.word	0x00000000
        /*0990*/ 	.word	0x00000030
        /*0994*/ 	.short	0x010a
        /*0996*/ 	.byte	0xff
	.zero		1


	//   ....[136]....
        /*0998*/ 	.word	0x0000c120
        /*099c*/ 	.word	0x00000000
        /*09a0*/ 	.word	0x00000030
        /*09a4*/ 	.short	0x010a
        /*09a6*/ 	.byte	0xff
	.zero		1


	//----- nvinfo : EIATTR_NUM_MBARRIERS
	.align		4
.L_48:
        /*09a8*/ 	.byte	0x03, 0x38
        /*09aa*/ 	.short	0x001d


	//----- nvinfo : EIATTR_EXIT_INSTR_OFFSETS
	.align		4
        /*09ac*/ 	.byte	0x04, 0x1c
        /*09ae*/ 	.short	(.L_50 - .L_49)


	//   ....[0]....
.L_49:
        /*09b0*/ 	.word	0x00002700


	//   ....[1]....
        /*09b4*/ 	.word	0x00002c00


	//   ....[2]....
        /*09b8*/ 	.word	0x00002c60


	//   ....[3]....
        /*09bc*/ 	.word	0x00003de0


	//   ....[4]....
        /*09c0*/ 	.word	0x00004e40


	//   ....[5]....
        /*09c4*/ 	.word	0x00004e80


	//   ....[6]....
        /*09c8*/ 	.word	0x0000b5a0


	//----- nvinfo : EIATTR_MAX_THREADS
	.align		4
.L_50:
        /*09cc*/ 	.byte	0x04, 0x05
        /*09ce*/ 	.short	(.L_52 - .L_51)
.L_51:
        /*09d0*/ 	.word	0x00000100
        /*09d4*/ 	.word	0x00000001
        /*09d8*/ 	.word	0x00000001


	//----- nvinfo : EIATTR_CRS_STACK_SIZE
	.align		4
.L_52:
        /*09dc*/ 	.byte	0x04, 0x1e
        /*09de*/ 	.short	(.L_54 - .L_53)
.L_53:
        /*09e0*/ 	.word	0x00000000


	//----- nvinfo : EIATTR_CBANK_PARAM_SIZE
	.align		4
.L_54:
        /*09e4*/ 	.byte	0x03, 0x19
        /*09e6*/ 	.short	0x0800


	//----- nvinfo : EIATTR_PARAM_CBANK
	.align		4
        /*09e8*/ 	.byte	0x04, 0x0a
        /*09ea*/ 	.short	(.L_56 - .L_55)
	.align		4
.L_55:
        /*09ec*/ 	.word	index@(.nv.constant0._ZN7cutlass13device_kernelINS_4gemm6kernel13GemmUniversalIN4cute5tupleIJiiiiEEENS1_10collective13CollectiveMmaINS1_35MainloopSm100TmaUmmaWarpSpecializedILi3ELi2ELi2ENS5_IJNS4_1CILi2EEENSA_ILi1EEESC_EEEEENS5_IJNSA_ILi256EEESF_NSA_ILi64EEEEEENS_12float_e4m3_tENS5_IJlSC_lEEESI_SJ_NS4_8TiledMMAINS4_8MMA_AtomIJNS4_10MMA_TraitsINS4_25SM100_MMA_F8F6F4_2x1SM_SSEJSI_SI_fSF_SF_NS4_17integral_constantINS4_4UMMA5MajorELSQ_0EEESR_NSO_INSP_7ScaleInELSS_0EEEST_EEEEEENS4_6LayoutINS5_IJSC_SC_SC_EEENS5_IJNSA_ILi0EEESY_SY_EEEEENS5_IJNS4_10UnderscoreES11_S11_EEEEENS4_18SM100_TMA_2SM_LOADENS4_14ComposedLayoutINS4_7SwizzleILi2ELi4ELi3EEENS4_18smem_ptr_flag_bitsILi8EEENSW_INS5_IJNSA_ILi8EEESG_EEENS5_IJSG_SC_EEEEEEEvNS4_8identityES14_S1E_vS1F_EENS_8epilogue10collective18CollectiveEpilogueINS1H_23Sm100TmaWarpSpecializedILi4ELi2ELi64ELb0ELb0EEEJNS5_IJNSA_ILi128EEESF_SG_EEENS5_IJNSW_IS1M_SC_EENSW_ISG_SC_EEEEESI_SJ_SI_SJ_NS1H_6fusion15FusionCallbacksIS1L_NS1R_17LinearCombinationISI_fSI_fLNS_15FloatRoundStyleE2EEES1N_S1Q_JEEENS4_5SM1004TMEM4LOAD26SM100_TMEM_LOAD_32dp32b64xENS4_13SM90_TMA_LOADES1E_NS4_39AutoVectorizingCopyWithAssumedAlignmentILi128EEENS4_14SM90_TMA_STOREES1E_S23_S23_EEEvvEEEEvNT_6ParamsE)
        /*09f0*/ 	.short	0x0380
        /*09f2*/ 	.short	0x0800


	//----- nvinfo : EIATTR_SW_WAR
	.align		4
.L_56:
        /*09f4*/ 	.byte	0x04, 0x36
        /*09f6*/ 	.short	(.L_58 - .L_57)
.L_57:
        /*09f8*/ 	.word	0x00000008
.L_58:


//--------------------- .nv.callgraph             --------------------------
	.section	.nv.callgraph,"",@"SHT_CUDA_CALLGRAPH"
	.align	4
	.sectionentsize	8
	.align		4
        /*0000*/ 	.word	0x00000000
	.align		4
        /*0004*/ 	.word	0xffffffff
	.align		4
        /*0008*/ 	.word	index@(_ZN7cutlass13device_kernelINS_4gemm6kernel13GemmUniversalIN4cute5tupleIJiiiiEEENS1_10collective13CollectiveMmaINS1_35MainloopSm100TmaUmmaWarpSpecializedILi3ELi2ELi2ENS5_IJNS4_1CILi2EEENSA_ILi1EEESC_EEEEENS5_IJNSA_ILi256EEESF_NSA_ILi64EEEEEENS_12float_e4m3_tENS5_IJlSC_lEEESI_SJ_NS4_8TiledMMAINS4_8MMA_AtomIJNS4_10MMA_TraitsINS4_25SM100_MMA_F8F6F4_2x1SM_SSEJSI_SI_fSF_SF_NS4_17integral_constantINS4_4UMMA5MajorELSQ_0EEESR_NSO_INSP_7ScaleInELSS_0EEEST_EEEEEENS4_6LayoutINS5_IJSC_SC_SC_EEENS5_IJNSA_ILi0EEESY_SY_EEEEENS5_IJNS4_10UnderscoreES11_S11_EEEEENS4_18SM100_TMA_2SM_LOADENS4_14ComposedLayoutINS4_7SwizzleILi2ELi4ELi3EEENS4_18smem_ptr_flag_bitsILi8EEENSW_INS5_IJNSA_ILi8EEESG_EEENS5_IJSG_SC_EEEEEEEvNS4_8identityES14_S1E_vS1F_EENS_8epilogue10collective18CollectiveEpilogueINS1H_23Sm100TmaWarpSpecializedILi4ELi2ELi64ELb0ELb0EEEJNS5_IJNSA_ILi128EEESF_SG_EEENS5_IJNSW_IS1M_SC_EENSW_ISG_SC_EEEEESI_SJ_SI_SJ_NS1H_6fusion15FusionCallbacksIS1L_NS1R_17LinearCombinationISI_fSI_fLNS_15FloatRoundStyleE2EEES1N_S1Q_JEEENS4_5SM1004TMEM4LOAD26SM100_TMEM_LOAD_32dp32b64xENS4_13SM90_TMA_LOADES1E_NS4_39AutoVectorizingCopyWithAssumedAlignmentILi128EEENS4_14SM90_TMA_STOREES1E_S23_S23_EEEvvEEEEvNT_6ParamsE)
	.align		4
        /*000c*/ 	.word	index@(__assertfail)
	.align		4
        /*0010*/ 	.word	0x00000000
	.align		4
        /*0014*/ 	.word	0xfffffffe
	.align		4
        /*0018*/ 	.word	0x00000000
	.align		4
        /*001c*/ 	.word	0xfffffffd
	.align		4
        /*0020*/ 	.word	0x00000000
	.align		4
        /*0024*/ 	.word	0xfffffffc


//--------------------- .nv.constant4             --------------------------
	.section	.nv.constant4,"a",@progbits
	.align	8
	.align		8
.nv.constant4:
        /*0000*/ 	.dword	__assertfail
	.align		8
        /*0008*/ 	.dword	__unnamed_1
	.align		8
        /*0010*/ 	.dword	__unnamed_2
	.align		8
        /*0018*/ 	.dword	__unnamed_3
	.align		8
        /*0020*/ 	.dword	_ZN39_INTERNAL_f5117904_4_k_cu_b5216cf0_83354cuda3std3__45__cpo5beginE
	.align		8
        /*0028*/ 	.dword	_ZN39_INTERNAL_f5117904_4_k_cu_b5216cf0_83354cuda3std3__45__cpo3endE
	.align		8
        /*0030*/ 	.dword	_ZN39_INTERNAL_f5117904_4_k_cu_b5216cf0_83354cuda3std3__45__cpo6cbeginE
	.align		8
        /*0038*/ 	.dword	_ZN39_INTERNAL_f5117904_4_k_cu_b5216cf0_83354cuda3std3__45__cpo4cendE
	.align		8
        /*0040*/ 	.dword	_ZN39_INTERNAL_f5117904_4_k_cu_b5216cf0_83354cuda3std3__441_GLOBAL__N__f5117904_4_k_cu_b5216cf0_83356ignoreE
	.align		8
        /*0048*/ 	.dword	_ZN39_INTERNAL_f5117904_4_k_cu_b5216cf0_83354cuda3std3__419piecewise_constructE
	.align		8
        /*0050*/ 	.dword	_ZN39_INTERNAL_f5117904_4_k_cu_b5216cf0_83354cuda3std3__48in_placeE
	.align		8
        /*0058*/ 	.dword	_ZN39_INTERNAL_f5117904_4_k_cu_b5216cf0_83354cuda3std6ranges3__45__cpo4swapE
	.align		8
        /*0060*/ 	.dword	_ZN39_INTERNAL_f5117904_4_k_cu_b5216cf0_83354cuda3std6ranges3__45__cpo9iter_moveE
	.align		8
        /*0068*/ 	.dword	_ZN39_INTERNAL_f5117904_4_k_cu_b5216cf0_83354cute7productE
	.align		8
        /*0070*/ 	.dword	_ZN39_INTERNAL_f5117904_4_k_cu_b5216cf0_83354cute1_E
	.align		8
        /*0078*/ 	.dword	$str$25
	.align		8
        /*0080*/ 	.dword	$str$26
	.align		8
        /*0088*/ 	.dword	$str$27
	.align		8
        /*0090*/ 	.dword	$str$28


//--------------------- .text._ZN7cutlass13device_kernelINS_4gemm6kernel13GemmUniversalIN4cute5tupleIJiiiiEEENS1_10collective13CollectiveMmaINS1_35MainloopSm100TmaUmmaWarpSpecializedILi3ELi2ELi2ENS5_IJNS4_1CILi2EEENSA_ILi1EEESC_EEEEENS5_IJNSA_ILi256EEESF_NSA_ILi64EEEEEENS_12float_e4m3_tENS5_IJlSC_lEEESI_SJ_NS4_8TiledMMAINS4_8MMA_AtomIJNS4_10MMA_TraitsINS4_25SM100_MMA_F8F6F4_2x1SM_SSEJSI_SI_fSF_SF_NS4_17integral_constantINS4_4UMMA5MajorELSQ_0EEESR_NSO_INSP_7ScaleInELSS_0EEEST_EEEEEENS4_6LayoutINS5_IJSC_SC_SC_EEENS5_IJNSA_ILi0EEESY_SY_EEEEENS5_IJNS4_10UnderscoreES11_S11_EEEEENS4_18SM100_TMA_2SM_LOADENS4_14ComposedLayoutINS4_7SwizzleILi2ELi4ELi3EEENS4_18smem_ptr_flag_bitsILi8EEENSW_INS5_IJNSA_ILi8EEESG_EEENS5_IJSG_SC_EEEEEEEvNS4_8identityES14_S1E_vS1F_EENS_8epilogue10collective18CollectiveEpilogueINS1H_23Sm100TmaWarpSpecializedILi4ELi2ELi64ELb0ELb0EEEJNS5_IJNSA_ILi128EEESF_SG_EEENS5_IJNSW_IS1M_SC_EENSW_ISG_SC_EEEEESI_SJ_SI_SJ_NS1H_6fusion15FusionCallbacksIS1L_NS1R_17LinearCombinationISI_fSI_fLNS_15FloatRoundStyleE2EEES1N_S1Q_JEEENS4_5SM1004TMEM4LOAD26SM100_TMEM_LOAD_32dp32b64xENS4_13SM90_TMA_LOADES1E_NS4_39AutoVectorizingCopyWithAssumedAlignmentILi128EEENS4_14SM90_TMA_STOREES1E_S23_S23_EEEvvEEEEvNT_6ParamsE --------------------------
	.section	.text._ZN7cutlass13device_kernelINS_4gemm6kernel13GemmUniversalIN4cute5tupleIJiiiiEEENS1_10collective13CollectiveMmaINS1_35MainloopSm100TmaUmmaWarpSpecializedILi3ELi2ELi2ENS5_IJNS4_1CILi2EEENSA_ILi1EEESC_EEEEENS5_IJNSA_ILi256EEESF_NSA_ILi64EEEEEENS_12float_e4m3_tENS5_IJlSC_lEEESI_SJ_NS4_8TiledMMAINS4_8MMA_AtomIJNS4_10MMA_TraitsINS4_25SM100_MMA_F8F6F4_2x1SM_SSEJSI_SI_fSF_SF_NS4_17integral_constantINS4_4UMMA5MajorELSQ_0EEESR_NSO_INSP_7ScaleInELSS_0EEEST_EEEEEENS4_6LayoutINS5_IJSC_SC_SC_EEENS5_IJNSA_ILi0EEESY_SY_EEEEENS5_IJNS4_10UnderscoreES11_S11_EEEEENS4_18SM100_TMA_2SM_LOADENS4_14ComposedLayoutINS4_7SwizzleILi2ELi4ELi3EEENS4_18smem_ptr_flag_bitsILi8EEENSW_INS5_IJNSA_ILi8EEESG_EEENS5_IJSG_SC_EEEEEEEvNS4_8identityES14_S1E_vS1F_EENS_8epilogue10collective18CollectiveEpilogueINS1H_23Sm100TmaWarpSpecializedILi4ELi2ELi64ELb0ELb0EEEJNS5_IJNSA_ILi128EEESF_SG_EEENS5_IJNSW_IS1M_SC_EENSW_ISG_SC_EEEEESI_SJ_SI_SJ_NS1H_6fusion15FusionCallbacksIS1L_NS1R_17LinearCombinationISI_fSI_fLNS_15FloatRoundStyleE2EEES1N_S1Q_JEEENS4_5SM1004TMEM4LOAD26SM100_TMEM_LOAD_32dp32b64xENS4_13SM90_TMA_LOADES1E_NS4_39AutoVectorizingCopyWithAssumedAlignmentILi128EEENS4_14SM90_TMA_STOREES1E_S23_S23_EEEvvEEEEvNT_6ParamsE,"ax",@progbits
	.align	128
.text._ZN7cutlass13device_kernelINS_4gemm6kernel13GemmUniversalIN4cute5tupleIJiiiiEEENS1_10collective13CollectiveMmaINS1_35MainloopSm100TmaUmmaWarpSpecializedILi3ELi2ELi2ENS5_IJNS4_1CILi2EEENSA_ILi1EEESC_EEEEENS5_IJNSA_ILi256EEESF_NSA_ILi64EEEEEENS_12float_e4m3_tENS5_IJlSC_lEEESI_SJ_NS4_8TiledMMAINS4_8MMA_AtomIJNS4_10MMA_TraitsINS4_25SM100_MMA_F8F6F4_2x1SM_SSEJSI_SI_fSF_SF_NS4_17integral_constantINS4_4UMMA5MajorELSQ_0EEESR_NSO_INSP_7ScaleInELSS_0EEEST_EEEEEENS4_6LayoutINS5_IJSC_SC_SC_EEENS5_IJNSA_ILi0EEESY_SY_EEEEENS5_IJNS4_10UnderscoreES11_S11_EEEEENS4_18SM100_TMA_2SM_LOADENS4_14ComposedLayoutINS4_7SwizzleILi2ELi4ELi3EEENS4_18smem_ptr_flag_bitsILi8EEENSW_INS5_IJNSA_ILi8EEESG_EEENS5_IJSG_SC_EEEEEEEvNS4_8identityES14_S1E_vS1F_EENS_8epilogue10collective18CollectiveEpilogueINS1H_23Sm100TmaWarpSpecializedILi4ELi2ELi64ELb0ELb0EEEJNS5_IJNSA_ILi128EEESF_SG_EEENS5_IJNSW_IS1M_SC_EENSW_ISG_SC_EEEEESI_SJ_SI_SJ_NS1H_6fusion15FusionCallbacksIS1L_NS1R_17LinearCombinationISI_fSI_fLNS_15FloatRoundStyleE2EEES1N_S1Q_JEEENS4_5SM1004TMEM4LOAD26SM100_TMEM_LOAD_32dp32b64xENS4_13SM90_TMA_LOADES1E_NS4_39AutoVectorizingCopyWithAssumedAlignmentILi128EEENS4_14SM90_TMA_STOREES1E_S23_S23_EEEvvEEEEvNT_6ParamsE:
        .type           _ZN7cutlass13device_kernelINS_4gemm6kernel13GemmUniversalIN4cute5tupleIJiiiiEEENS1_10collective13CollectiveMmaINS1_35MainloopSm100TmaUmmaWarpSpecializedILi3ELi2ELi2ENS5_IJNS4_1CILi2EEENSA_ILi1EEESC_EEEEENS5_IJNSA_ILi256EEESF_NSA_ILi64EEEEEENS_12float_e4m3_tENS5_IJlSC_lEEESI_SJ_NS4_8TiledMMAINS4_8MMA_AtomIJNS4_10MMA_TraitsINS4_25SM100_MMA_F8F6F4_2x1SM_SSEJSI_SI_fSF_SF_NS4_17integral_constantINS4_4UMMA5MajorELSQ_0EEESR_NSO_INSP_7ScaleInELSS_0EEEST_EEEEEENS4_6LayoutINS5_IJSC_SC_SC_EEENS5_IJNSA_ILi0EEESY_SY_EEEEENS5_IJNS4_10UnderscoreES11_S11_EEEEENS4_18SM100_TMA_2SM_LOADENS4_14ComposedLayoutINS4_7SwizzleILi2ELi4ELi3EEENS4_18smem_ptr_flag_bitsILi8EEENSW_INS5_IJNSA_ILi8EEESG_EEENS5_IJSG_SC_EEEEEEEvNS4_8identityES14_S1E_vS1F_EENS_8epilogue10collective18CollectiveEpilogueINS1H_23Sm100TmaWarpSpecializedILi4ELi2ELi64ELb0ELb0EEEJNS5_IJNSA_ILi128EEESF_SG_EEENS5_IJNSW_IS1M_SC_EENSW_ISG_SC_EEEEESI_SJ_SI_SJ_NS1H_6fusion15FusionCallbacksIS1L_NS1R_17LinearCombinationISI_fSI_fLNS_15FloatRoundStyleE2EEES1N_S1Q_JEEENS4_5SM1004TMEM4LOAD26SM100_TMEM_LOAD_32dp32b64xENS4_13SM90_TMA_LOADES1E_NS4_39AutoVectorizingCopyWithAssumedAlignmentILi128EEENS4_14SM90_TMA_STOREES1E_S23_S23_EEEvvEEEEvNT_6ParamsE,@function
        .size           _ZN7cutlass13device_kernelINS_4gemm6kernel13GemmUniversalIN4cute5tupleIJiiiiEEENS1_10collective13CollectiveMmaINS1_35MainloopSm100TmaUmmaWarpSpecializedILi3ELi2ELi2ENS5_IJNS4_1CILi2EEENSA_ILi1EEESC_EEEEENS5_IJNSA_ILi256EEESF_NSA_ILi64EEEEEENS_12float_e4m3_tENS5_IJlSC_lEEESI_SJ_NS4_8TiledMMAINS4_8MMA_AtomIJNS4_10MMA_TraitsINS4_25SM100_MMA_F8F6F4_2x1SM_SSEJSI_SI_fSF_SF_NS4_17integral_constantINS4_4UMMA5MajorELSQ_0EEESR_NSO_INSP_7ScaleInELSS_0EEEST_EEEEEENS4_6LayoutINS5_IJSC_SC_SC_EEENS5_IJNSA_ILi0EEESY_SY_EEEEENS5_IJNS4_10UnderscoreES11_S11_EEEEENS4_18SM100_TMA_2SM_LOADENS4_14ComposedLayoutINS4_7SwizzleILi2ELi4ELi3EEENS4_18smem_ptr_flag_bitsILi8EEENSW_INS5_IJNSA_ILi8EEESG_EEENS5_IJSG_SC_EEEEEEEvNS4_8identityES14_S1E_vS1F_EENS_8epilogue10collective18CollectiveEpilogueINS1H_23Sm100TmaWarpSpecializedILi4ELi2ELi64ELb0ELb0EEEJNS5_IJNSA_ILi128EEESF_SG_EEENS5_IJNSW_IS1M_SC_EENSW_ISG_SC_EEEEESI_SJ_SI_SJ_NS1H_6fusion15FusionCallbacksIS1L_NS1R_17LinearCombinationISI_fSI_fLNS_15FloatRoundStyleE2EEES1N_S1Q_JEEENS4_5SM1004TMEM4LOAD26SM100_TMEM_LOAD_32dp32b64xENS4_13SM90_TMA_LOADES1E_NS4_39AutoVectorizingCopyWithAssumedAlignmentILi128EEENS4_14SM90_TMA_STOREES1E_S23_S23_EEEvvEEEEvNT_6ParamsE,(.L_x_185 - _ZN7cutlass13device_kernelINS_4gemm6kernel13GemmUniversalIN4cute5tupleIJiiiiEEENS1_10collective13CollectiveMmaINS1_35MainloopSm100TmaUmmaWarpSpecializedILi3ELi2ELi2ENS5_IJNS4_1CILi2EEENSA_ILi1EEESC_EEEEENS5_IJNSA_ILi256EEESF_NSA_ILi64EEEEEENS_12float_e4m3_tENS5_IJlSC_lEEESI_SJ_NS4_8TiledMMAINS4_8MMA_AtomIJNS4_10MMA_TraitsINS4_25SM100_MMA_F8F6F4_2x1SM_SSEJSI_SI_fSF_SF_NS4_17integral_constantINS4_4UMMA5MajorELSQ_0EEESR_NSO_INSP_7ScaleInELSS_0EEEST_EEEEEENS4_6LayoutINS5_IJSC_SC_SC_EEENS5_IJNSA_ILi0EEESY_SY_EEEEENS5_IJNS4_10UnderscoreES11_S11_EEEEENS4_18SM100_TMA_2SM_LOADENS4_14ComposedLayoutINS4_7SwizzleILi2ELi4ELi3EEENS4_18smem_ptr_flag_bitsILi8EEENSW_INS5_IJNSA_ILi8EEESG_EEENS5_IJSG_SC_EEEEEEEvNS4_8identityES14_S1E_vS1F_EENS_8epilogue10collective18CollectiveEpilogueINS1H_23Sm100TmaWarpSpecializedILi4ELi2ELi64ELb0ELb0EEEJNS5_IJNSA_ILi128EEESF_SG_EEENS5_IJNSW_IS1M_SC_EENSW_ISG_SC_EEEEESI_SJ_SI_SJ_NS1H_6fusion15FusionCallbacksIS1L_NS1R_17LinearCombinationISI_fSI_fLNS_15FloatRoundStyleE2EEES1N_S1Q_JEEENS4_5SM1004TMEM4LOAD26SM100_TMEM_LOAD_32dp32b64xENS4_13SM90_TMA_LOADES1E_NS4_39AutoVectorizingCopyWithAssumedAlignmentILi128EEENS4_14SM90_TMA_STOREES1E_S23_S23_EEEvvEEEEvNT_6ParamsE)
        .other          _ZN7cutlass13device_kernelINS_4gemm6kernel13GemmUniversalIN4cute5tupleIJiiiiEEENS1_10collective13CollectiveMmaINS1_35MainloopSm100TmaUmmaWarpSpecializedILi3ELi2ELi2ENS5_IJNS4_1CILi2EEENSA_ILi1EEESC_EEEEENS5_IJNSA_ILi256EEESF_NSA_ILi64EEEEEENS_12float_e4m3_tENS5_IJlSC_lEEESI_SJ_NS4_8TiledMMAINS4_8MMA_AtomIJNS4_10MMA_TraitsINS4_25SM100_MMA_F8F6F4_2x1SM_SSEJSI_SI_fSF_SF_NS4_17integral_constantINS4_4UMMA5MajorELSQ_0EEESR_NSO_INSP_7ScaleInELSS_0EEEST_EEEEEENS4_6LayoutINS5_IJSC_SC_SC_EEENS5_IJNSA_ILi0EEESY_SY_EEEEENS5_IJNS4_10UnderscoreES11_S11_EEEEENS4_18SM100_TMA_2SM_LOADENS4_14ComposedLayoutINS4_7SwizzleILi2ELi4ELi3EEENS4_18smem_ptr_flag_bitsILi8EEENSW_INS5_IJNSA_ILi8EEESG_EEENS5_IJSG_SC_EEEEEEEvNS4_8identityES14_S1E_vS1F_EENS_8epilogue10collective18CollectiveEpilogueINS1H_23Sm100TmaWarpSpecializedILi4ELi2ELi64ELb0ELb0EEEJNS5_IJNSA_ILi128EEESF_SG_EEENS5_IJNSW_IS1M_SC_EENSW_ISG_SC_EEEEESI_SJ_SI_SJ_NS1H_6fusion15FusionCallbacksIS1L_NS1R_17LinearCombinationISI_fSI_fLNS_15FloatRoundStyleE2EEES1N_S1Q_JEEENS4_5SM1004TMEM4LOAD26SM100_TMEM_LOAD_32dp32b64xENS4_13SM90_TMA_LOADES1E_NS4_39AutoVectorizingCopyWithAssumedAlignmentILi128EEENS4_14SM90_TMA_STOREES1E_S23_S23_EEEvvEEEEvNT_6ParamsE,@"STO_CUDA_ENTRY STV_DEFAULT"
_ZN7cutlass13device_kernelINS_4gemm6kernel13GemmUniversalIN4cute5tupleIJiiiiEEENS1_10collective13CollectiveMmaINS1_35MainloopSm100TmaUmmaWarpSpecializedILi3ELi2ELi2ENS5_IJNS4_1CILi2EEENSA_ILi1EEESC_EEEEENS5_IJNSA_ILi256EEESF_NSA_ILi64EEEEEENS_12float_e4m3_tENS5_IJlSC_lEEESI_SJ_NS4_8TiledMMAINS4_8MMA_AtomIJNS4_10MMA_TraitsINS4_25SM100_MMA_F8F6F4_2x1SM_SSEJSI_SI_fSF_SF_NS4_17integral_constantINS4_4UMMA5MajorELSQ_0EEESR_NSO_INSP_7ScaleInELSS_0EEEST_EEEEEENS4_6LayoutINS5_IJSC_SC_SC_EEENS5_IJNSA_ILi0EEESY_SY_EEEEENS5_IJNS4_10UnderscoreES11_S11_EEEEENS4_18SM100_TMA_2SM_LOADENS4_14ComposedLayoutINS4_7SwizzleILi2ELi4ELi3EEENS4_18smem_ptr_flag_bitsILi8EEENSW_INS5_IJNSA_ILi8EEESG_EEENS5_IJSG_SC_EEEEEEEvNS4_8identityES14_S1E_vS1F_EENS_8epilogue10collective18CollectiveEpilogueINS1H_23Sm100TmaWarpSpecializedILi4ELi2ELi64ELb0ELb0EEEJNS5_IJNSA_ILi128EEESF_SG_EEENS5_IJNSW_IS1M_SC_EENSW_ISG_SC_EEEEESI_SJ_SI_SJ_NS1H_6fusion15FusionCallbacksIS1L_NS1R_17LinearCombinationISI_fSI_fLNS_15FloatRoundStyleE2EEES1N_S1Q_JEEENS4_5SM1004TMEM4LOAD26SM100_TMEM_LOAD_32dp32b64xENS4_13SM90_TMA_LOADES1E_NS4_39AutoVectorizingCopyWithAssumedAlignmentILi128EEENS4_14SM90_TMA_STOREES1E_S23_S23_EEEvvEEEEvNT_6ParamsE:
[----:B------:R-:W1:Y:S01]  /*0000*/  LDC R1, c[0x0][0x37c] ;  /* 0x0000df00ff017b82 */ /* 0x000e620000000800 */
[----:B------:R-:W2:Y:S01]  /*0010*/  S2R R185, SR_TID.X ;  /* 0x0000000000b97919 */ /* 0x000ea20000002100 */
[----:B------:R-:W3:Y:S06]  /*0020*/  LDCU.64 UR6, c[0x0][0x890] ;  /* 0x00011200ff0677ac */ /* 0x000eec0008000a00 */
[----:B------:R-:W4:Y:S01]  /*0030*/  S2UR UR37, SR_CgaCtaId ;  /* 0x00000000002579c3 */ /* 0x000f220000008800 */
[----:B------:R-:W-:Y:S02]  /*0040*/  PRMT R171, RZ, 0x7610, R171 ;  /* 0x00007610ffab7816 */ /* 0x000fe400000000ab */
[----:B------:R-:W-:Y:S01]  /*0050*/  ELECT P1, URZ, PT ;  /* 0x0000000000ff782f */ /* 0x000fe20003820000 */
[----:B------:R-:W1:Y:S01]  /*0060*/  LDCU.64 UR46, c[0x0][0x358] ;  /* 0x00006b00ff2e77ac */ /* 0x000e620008000a00 */
[----:B---3--:R-:W-:-:S04]  /*0070*/  UISETP.NE.U32.AND UP0, UPT, UR6, URZ, UPT ;  /* 0x000000ff0600728c */ /* 0x008fc8000bf05070 */
[----:B------:R-:W-:Y:S02]  /*0080*/  UISETP.NE.AND.EX UP0, UPT, UR7, URZ, UPT, UP0 ;  /* 0x000000ff0700728c */ /* 0x000fe4000bf05300 */
[----:B----4-:R-:W-:Y:S02]  /*0090*/  ULOP3.LUT UR5, UR37, 0x1, URZ, 0xc0, !UPT ;  /* 0x0000000125057892 */ /* 0x010fe4000f8ec0ff */
[----:B------:R-:W-:Y:S01]  /*00a0*/  ULOP3.LUT UR4, UR37, 0x1, URZ, 0x3c, !UPT ;  /* 0x0000000125047892 */ /* 0x000fe2000f8e3cff */
[----:B--2---:R-:W-:-:S05]  /*00b0*/  SHF.R.U32.HI R173, RZ, 0x5, R185 ;  /* 0x00000005ffad7819 */ /* 0x004fca00000116b9 */
[----:B------:R-:W2:Y:S02]  /*00c0*/  SHFL.IDX PT, R0, R173, RZ, 0x1f ;  /* 0x00001fffad007589 */ /* 0x000ea400000e0000 */
[----:B--2---:R-:W-:Y:S01]  /*00d0*/  R2UR UR10, R0 ;  /* 0x00000000000a72ca */ /* 0x004fe200000e0000 */
[----:B-1----:R-:W-:-:S14]  /*00e0*/  BRA.U UP0, `(.L_x_0) ;  /* 0x00000001002c7547 */ /* 0x002fdc000b800000 */
[----:B------:R-:W1:Y:S02]  /*00f0*/  LDCU.64 UR8, c[0x0][0x888] ;  /* 0x00011100ff0877ac */ /* 0x000e640008000a00 */
[----:B-1----:R-:W-:-:S04]  /*0100*/  UISETP.NE.U32.AND UP0, UPT, UR8, URZ, UPT ;  /* 0x000000ff0800728c */ /* 0x002fc8000bf05070 */
[----:B------:R-:W-:-:S09]  /*0110*/  UISETP.NE.AND.EX UP0, UPT, UR9, URZ, UPT, UP0 ;  /* 0x000000ff0900728c */ /* 0x000fd2000bf05300 */
[----:B------:R-:W-:Y:S05]  /*0120*/  BRA.U !UP0, `(.L_x_1) ;  /* 0x0000000108107547 */ /* 0x000fea000b800000 */
[----:B------:R-:W1:Y:S02]  /*0130*/  LDC.64 R2, c[0x0][0x888] ;  /* 0x00022200ff027b82 */ /* 0x000e640000000a00 */
[----:B-1----:R1:W5:Y:S01]  /*0140*/  LDG.E R81, desc[UR46][R2.64] ;  /* 0x0000002e02517981 */ /* 0x002362000c1e1900 */
[----:B------:R-:W-:Y:S01]  /*0150*/  HFMA2 R171, -RZ, RZ, 0, 5.9604644775390625e-08 ;  /* 0x00000001ffab7431 */ /* 0x000fe200000001ff */
[----:B------:R-:W-:Y:S05]  /*0160*/  BRA `(.L_x_0) ;  /* 0x00000000000c7947 */ /* 0x000fea0003800000 */
.L_x_1:
[----:B------:R-:W1:Y:S01]  /*0170*/  LDCU UR8, c[0x0][0x880] ;  /* 0x00011000ff0877ac */ /* 0x000e620008000800 */
[----:B------:R-:W-:Y:S01]  /*0180*/  HFMA2 R171, -RZ, RZ, 0, 5.9604644775390625e-08 ;  /* 0x00000001ffab7431 */ /* 0x000fe200000001ff */
[----:B-1----:R-:W-:-:S07]  /*0190*/  MOV R81, UR8 ;  /* 0x0000000800517c02 */ /* 0x002fce0008000f00 */
.L_x_0:
[----:B------:R-:W2:Y:S02]  /*01a0*/  LDCU.64 UR8, c[0x0][0x8b0] ;  /* 0x00011600ff0877ac */ /* 0x000ea40008000a00 */
[----:B--2---:R-:W-:-:S04]  /*01b0*/  UISETP.NE.U32.AND UP0, UPT, UR8, URZ, UPT ;  /* 0x000000ff0800728c */ /* 0x004fc8000bf05070 */
[----:B------:R-:W-:-:S09]  /*01c0*/  UISETP.NE.AND.EX UP0, UPT, UR9, URZ, UPT, UP0 ;  /* 0x000000ff0900728c */ /* 0x000fd2000bf05300 */
[----:B------:R-:W-:Y:S05]  /*01d0*/  BRA.U UP0, `(.L_x_2) ;  /* 0x0000000100247547 */ /* 0x000fea000b800000 */
[----:B------:R-:W2:Y:S02]  /*01e0*/  LDCU.64 UR8, c[0x0][0x8a8] ;  /* 0x00011500ff0877ac */ /* 0x000ea40008000a00 */
[----:B--2---:R-:W-:-:S04]  /*01f0*/  UISETP.NE.U32.AND UP0, UPT, UR8, URZ, UPT ;  /* 0x000000ff0800728c */ /* 0x004fc8000bf05070 */
[----:B------:R-:W-:-:S09]  /*0200*/  UISETP.NE.AND.EX UP0, UPT, UR9, URZ, UPT, UP0 ;  /* 0x000000ff0900728c */ /* 0x000fd2000bf05300 */
[----:B------:R-:W-:Y:S05]  /*0210*/  BRA.U !UP0, `(.L_x_3) ;  /* 0x00000001080c7547 */ /* 0x000fea000b800000 */
[----:B------:R-:W2:Y:S02]  /*0220*/  LDC.64 R78, c[0x0][0x8a8] ;  /* 0x00022a00ff4e7b82 */ /* 0x000ea40000000a00 */
[----:B--2---:R2:W5:Y:S01]  /*0230*/  LDG.E R78, desc[UR46][R78.64] ;  /* 0x0000002e4e4e7981 */ /* 0x004562000c1e1900 */
[----:B------:R-:W-:Y:S05]  /*0240*/  BRA `(.L_x_2) ;  /* 0x0000000000087947 */ /* 0x000fea0003800000 */
.L_x_3:
[----:B------:R-:W2:Y:S02]  /*0250*/  LDCU UR8, c[0x0][0x8a0] ;  /* 0x00011400ff0877ac */ /* 0x000ea40008000800 */
[----:B--2---:R-:W-:Y:S02]  /*0260*/  MOV R78, UR8 ;  /* 0x00000008004e7c02 */ /* 0x004fe40008000f00 */
.L_x_2:
[----:B------:R-:W-:Y:S01]  /*0270*/  IMAD.U32 R0, RZ, RZ, UR10 ;  /* 0x0000000aff007e24 */ /* 0x000fe2000f8e00ff */
[----:B------:R-:W-:Y:S04]  /*0280*/  BSSY.RECONVERGENT B0, `(.L_x_4) ;  /* 0x000000c000007945 */ /* 0x000fe80003800200 */
[C---:B------:R-:W-:Y:S02]  /*0290*/  ISETP.NE.OR P2, PT, R0.reuse, 0x1, !P1 ;  /* 0x000000010000780c */ /* 0x040fe40004f45670 */
[----:B------:R-:W-:-:S11]  /*02a0*/  ISETP.NE.OR P0, PT, R0, 0x3, !P1 ;  /* 0x000000030000780c */ /* 0x000fd60004f05670 */
[----:B------:R-:W-:Y:S05]  /*02b0*/  @P2 BRA `(.L_x_5) ;  /* 0x0000000000202947 */ /* 0x000fea0003800000 */
[----:B------:R-:W3:Y:S02]  /*02c0*/  LDCU.64 UR8, c[0x0][0x348] ;  /* 0x00006900ff0877ac */ /* 0x000ee40008000a00 */
[----:B---3--:R-:W-:Y:S02]  /*02d0*/  UIADD3 UR12, UP1, UPT, UR8, 0x80, URZ ;  /* 0x00000080080c7890 */ /* 0x008fe4000ff3e0ff */
[----:B------:R-:W-:Y:S02]  /*02e0*/  UIADD3 UR8, UP0, UPT, UR8, 0x180, URZ ;  /* 0x0000018008087890 */ /* 0x000fe4000ff1e0ff */
[----:B------:R-:W-:Y:S02]  /*02f0*/  UIADD3.X UR13, UPT, UPT, URZ, UR9, URZ, UP1, !UPT ;  /* 0x00000009ff0d7290 */ /* 0x000fe40008ffe4ff */
[----:B------:R-:W-:-:S07]  /*0300*/  UIADD3.X UR9, UPT, UPT, URZ, UR9, URZ, UP0, !UPT ;  /* 0x00000009ff097290 */ /* 0x000fce00087fe4ff */
[----:B------:R3:W-:Y:S02]  /*0310*/  UTMACCTL.PF [UR12] ;  /* 0x000000000c0079b9 */ /* 0x0007e40008040000 */
[----:B------:R3:W-:Y:S02]  /*0320*/  UTMACCTL.PF [UR8] ;  /* 0x00000000080079b9 */ /* 0x0007e40008040000 */
[----:B---3--:R-:W-:Y:S01]  /*0330*/  NOP ;  /* 0x0000000000007918 */ /* 0x008fe20000000000 */
.L_x_5:
[----:B------:R-:W-:Y:S05]  /*0340*/  BSYNC.RECONVERGENT B0 ;  /* 0x0000000000007941 */ /* 0x000fea0003800200 */
.L_x_4:
[----:B------:R-:W-:Y:S04]  /*0350*/  BSSY.RECONVERGENT B0, `(.L_x_6) ;  /* 0x000000a000007945 */ /* 0x000fe80003800200 */
        /* <DEDUP_REMOVED lines=9> */
.L_x_7:
[----:B------:R-:W-:Y:S05]  /*03f0*/  BSYNC.RECONVERGENT B0 ;  /* 0x0000000000007941 */ /* 0x000fea0003800200 */
.L_x_6:
[----:B------:R-:W3:Y:S01]  /*0400*/  LDCU.64 UR8, c[0x0][0x888] ;  /* 0x00011100ff0877ac */ /* 0x000ee20008000a00 */
[----:B------:R-:W-:Y:S02]  /*0410*/  UISETP.EQ.U32.AND UP1, UPT, UR6, URZ, UPT ;  /* 0x000000ff0600728c */ /* 0x000fe4000bf22070 */
[----:B------:R-:W-:Y:S02]  /*0420*/  UPLOP3.LUT UP5, UPT, UPT, UPT, UPT, 0x80, 0x8 ;  /* 0x000000000008789c */ /* 0x000fe40003faf070 */
[----:B---3--:R-:W-:-:S04]  /*0430*/  UISETP.NE.U32.AND UP0, UPT, UR8, URZ, UPT ;  /* 0x000000ff0800728c */ /* 0x008fc8000bf05070 */
[----:B------:R-:W-:-:S04]  /*0440*/  UISETP.NE.AND.EX UP0, UPT, UR9, URZ, UPT, UP0 ;  /* 0x000000ff0900728c */ /* 0x000fc8000bf05300 */
[----:B------:R-:W-:-:S04]  /*0450*/  UISETP.EQ.OR.EX UP2, UPT, UR7, URZ, !UP0, UP1 ;  /* 0x000000ff0700728c */ /* 0x000fc8000c742710 */
[----:B------:R-:W-:-:S05]  /*0460*/  UP2UR UR50, UPR, URZ, 0x4 ;  /* 0x00000004ff327883 */ /* 0x000fca0008000000 */
[----:B------:R-:W-:Y:S07]  /*0470*/  BRA.U !UP2, `(.L_x_8) ;  /* 0x000000010a207547 */ /* 0x000fee000b800000 */
[----:B------:R-:W-:Y:S01]  /*0480*/  UISETP.NE.U32.AND UP2, UPT, UR6, URZ, UPT ;  /* 0x000000ff0600728c */ /* 0x000fe2000bf45070 */
[----:B-----5:R-:W-:Y:S01]  /*0490*/  FSETP.NEU.AND P0, PT, R81, RZ, PT ;  /* 0x000000ff5100720b */ /* 0x020fe20003f0d000 */
[----:B------:R-:W-:Y:S02]  /*04a0*/  USEL UR6, URZ, 0xffffffff, UP0 ;  /* 0xffffffffff067887 */ /* 0x000fe40008000000 */
[----:B------:R-:W-:-:S10]  /*04b0*/  UISETP.NE.AND.EX UP2, UPT, UR7, URZ, UPT, UP2 ;  /* 0x000000ff0700728c */ /* 0x000fd4000bf45320 */
[----:B------:R-:W-:Y:S01]  /*04c0*/  VOTEU.ANY UP1, P0 ;  /* 0x0000000000ff7886 */ /* 0x000fe20000020100 */
[----:B------:R-:W-:-:S04]  /*04d0*/  @!UP2 USEL UR6, URZ, 0xffffffff, UP1 ;  /* 0xffffffffff06a887 */ /* 0x000fc80008800000 */
[----:B------:R-:W-:-:S04]  /*04e0*/  ULOP3.LUT UR6, UR6, 0x1, URZ, 0xc0, !UPT ;  /* 0x0000000106067892 */ /* 0x000fc8000f8ec0ff */
[----:B------:R-:W-:-:S11]  /*04f0*/  UISETP.NE.U32.AND UP5, UPT, UR6, 0x1, UPT ;  /* 0x000000010600788c */ /* 0x000fd6000bfa5070 */
.L_x_8:
[----:B------:R-:W3:Y:S01]  /*0500*/  SHFL.IDX PT, R0, R173, RZ, 0x1f ;  /* 0x00001fffad007589 */ /* 0x000ee200000e0000 */
[----:B------:R-:W-:-:S04]  /*0510*/  UISETP.NE.AND UP1, UPT, UR10, 0x2, UPT ;  /* 0x000000020a00788c */ /* 0x000fc8000bf25270 */
[----:B------:R-:W-:Y:S02]  /*0520*/  UISETP.EQ.AND UP2, UPT, UR5, URZ, !UP1 ;  /* 0x000000ff0500728c */ /* 0x000fe4000cf42270 */
[----:B------:R-:W-:-:S04]  /*0530*/  USEL UR6, URZ, 0x1, UP1 ;  /* 0x00000001ff067887 */ /* 0x000fc80008800000 */
[----:B------:R-:W-:Y:S02]  /*0540*/  PLOP3.LUT P5, PT, P1, PT, UP2, 0x80, 0x8 ;  /* 0x000000000008781c */ /* 0x000fe40000faf028 */
[----:B---3--:R-:W-:-:S13]  /*0550*/  ISETP.NE.AND P0, PT, R0, RZ, PT ;  /* 0x000000ff0000720c */ /* 0x008fda0003f05270 */
[----:B------:R-:W-:Y:S05]  /*0560*/  @P0 BRA `(.L_x_9) ;  /* 0x00000000003c0947 */ /* 0x000fea0003800000 */
[----:B------:R-:W-:Y:S01]  /*0570*/  UMOV UR8, 0x400 ;  /* 0x0000040000087882 */ /* 0x000fe20000000000 */
[----:B------:R-:W-:Y:S01]  /*0580*/  UMOV UR7, 0x1 ;  /* 0x0000000100077882 */ /* 0x000fe20000000000 */
[----:B------:R-:W-:Y:S02]  /*0590*/  ULEA UR8, UR37, UR8, 0x18 ;  /* 0x0000000825087291 */ /* 0x000fe4000f8ec0ff */
[----:B------:R-:W-:-:S04]  /*05a0*/  UIADD3 UR12, UPT, UPT, -UR7, 0x100000, URZ ;  /* 0x00100000070c7890 */ /* 0x000fc8000fffe1ff */
[----:B------:R-:W-:Y:S02]  /*05b0*/  USHF.L.U32 UR13, UR12, 0xb, URZ ;  /* 0x0000000b0c0d7899 */ /* 0x000fe400080006ff */
[----:B------:R-:W-:Y:S01]  /*05c0*/  USHF.L.U32 UR12, UR12, 0x1, URZ ;  /* 0x000000010c0c7899 */ /* 0x000fe200080006ff */
[----:B------:R-:W-:Y:S01]  /*05d0*/  ELECT P0, URZ, PT ;  /* 0x0000000000ff782f */ /* 0x000fe20003800000 */
[----:B------:R-:W3:Y:S10]  /*05e0*/  FENCE.VIEW.ASYNC.S ;  /* 0x00000000000073c6 */ /* 0x000ef40000000000 */
[----:B---3--:R3:W4:Y:S01]  /*05f0*/  SYNCS.EXCH.64 URZ, [UR8], UR12 ;  /* 0x0000000c08ff75b2 */ /* 0x0087220008000100 */
[----:B------:R3:W1:Y:S01]  /*0600*/  SYNCS.EXCH.64 URZ, [UR8+0x18], UR12 ;  /* 0x0000180c08ff75b2 */ /* 0x0006620008000100 */
[----:B------:R3:W1:Y:S01]  /*0610*/  SYNCS.EXCH.64 URZ, [UR8+0x8], UR12 ;  /* 0x0000080c08ff75b2 */ /* 0x0006620008000100 */
[----:B------:R3:W1:Y:S01]  /*0620*/  SYNCS.EXCH.64 URZ, [UR8+0x20], UR12 ;  /* 0x0000200c08ff75b2 */ /* 0x0006620008000100 */
[----:B------:R3:W1:Y:S01]  /*0630*/  SYNCS.EXCH.64 URZ, [UR8+0x10], UR12 ;  /* 0x0000100c08ff75b2 */ /* 0x0006620008000100 */
[----:B------:R3:W1:Y:S01]  /*0640*/  SYNCS.EXCH.64 URZ, [UR8+0x28], UR12 ;  /* 0x0000280c08ff75b2 */ /* 0x0006620008000100 */
[----:B------:R-:W-:Y:S01]  /*0650*/  NOP ;  /* 0x0000000000007918 */ /* 0x000fe20000000000 */
.L_x_9:
[----:B------:R-:W2:Y:S01]  /*0660*/  SHFL.IDX PT, R0, R173, RZ, 0x1f ;  /* 0x00001fffad007589 */ /* 0x000ea200000e0000 */
[----:B------:R-:W-:Y:S01]  /*0670*/  NOP ;  /* 0x0000000000007918 */ /* 0x000fe20000000000 */
[----:B--2---:R-:W-:-:S13]  /*0680*/  ISETP.NE.AND P0, PT, R0, 0x1, PT ;  /* 0x000000010000780c */ /* 0x004fda0003f05270 */
[----:B------:R-:W-:Y:S05]  /*0690*/  @P0 BRA `(.L_x_10) ;  /* 0x0000000000540947 */ /* 0x000fea0003800000 */
[----:B------:R-:W-:Y:S01]  /*06a0*/  UMOV UR9, 0x400 ;  /* 0x0000040000097882 */ /* 0x000fe20000000000 */
[----:B---3--:R-:W-:Y:S01]  /*06b0*/  UMOV UR8, 0x20 ;  /* 0x0000002000087882 */ /* 0x008fe20000000000 */
[----:B------:R-:W-:Y:S01]  /*06c0*/  UMOV UR7, 0x80 ;  /* 0x0000008000077882 */ /* 0x000fe20000000000 */
[----:B------:R-:W-:Y:S02]  /*06d0*/  ULEA UR9, UR37, UR9, 0x18 ;  /* 0x0000000925097291 */ /* 0x000fe4000f8ec0ff */
[----:B------:R-:W-:-:S04]  /*06e0*/  UIADD3 UR12, UPT, UPT, -UR8, 0x100000, URZ ;  /* 0x00100000080c7890 */ /* 0x000fc8000fffe1ff */
[----:B------:R-:W-:Y:S02]  /*06f0*/  USHF.L.U32 UR13, UR12, 0xb, URZ ;  /* 0x0000000b0c0d7899 */ /* 0x000fe400080006ff */
[----:B------:R-:W-:Y:S02]  /*0700*/  USHF.L.U32 UR12, UR12, 0x1, URZ ;  /* 0x000000010c0c7899 */ /* 0x000fe400080006ff */
[----:B------:R-:W-:-:S04]  /*0710*/  UIADD3 UR14, UPT, UPT, -UR7, 0x100000, URZ ;  /* 0x00100000070e7890 */ /* 0x000fc8000fffe1ff */
[----:B------:R-:W-:Y:S02]  /*0720*/  USHF.L.U32 UR15, UR14, 0xb, URZ ;  /* 0x0000000b0e0f7899 */ /* 0x000fe400080006ff */
[----:B------:R-:W-:Y:S01]  /*0730*/  USHF.L.U32 UR14, UR14, 0x1, URZ ;  /* 0x000000010e0e7899 */ /* 0x000fe200080006ff */
[----:B------:R-:W-:Y:S01]  /*0740*/  ELECT P0, URZ, PT ;  /* 0x0000000000ff782f */ /* 0x000fe20003800000 */
[----:B------:R-:W2:Y:S02]  /*0750*/  FENCE.VIEW.ASYNC.S ;  /* 0x00000000000073c6 */ /* 0x000ea40000000000 */
[----:B--2---:R2:W3:Y:S08]  /*0760*/  SYNCS.EXCH.64 URZ, [UR9+0x30], UR12 ;  /* 0x0000300c09ff75b2 */ /* 0x0044f00008000100 */
[----:B------:R2:W1:Y:S01]  /*0770*/  SYNCS.EXCH.64 URZ, [UR9+0x50], UR14 ;  /* 0x0000500e09ff75b2 */ /* 0x0004620008000100 */
[----:B------:R2:W1:Y:S01]  /*0780*/  SYNCS.EXCH.64 URZ, [UR9+0x38], UR12 ;  /* 0x0000380c09ff75b2 */ /* 0x0004620008000100 */
[----:B------:R2:W1:Y:S01]  /*0790*/  SYNCS.EXCH.64 URZ, [UR9+0x58], UR14 ;  /* 0x0000580e09ff75b2 */ /* 0x0004620008000100 */
[----:B------:R2:W1:Y:S01]  /*07a0*/  SYNCS.EXCH.64 URZ, [UR9+0x40], UR12 ;  /* 0x0000400c09ff75b2 */ /* 0x0004620008000100 */
[----:B------:R2:W1:Y:S01]  /*07b0*/  SYNCS.EXCH.64 URZ, [UR9+0x60], UR14 ;  /* 0x0000600e09ff75b2 */ /* 0x0004620008000100 */
[----:B------:R2:W1:Y:S01]  /*07c0*/  SYNCS.EXCH.64 URZ, [UR9+0x48], UR12 ;  /* 0x0000480c09ff75b2 */ /* 0x0004620008000100 */
[----:B------:R2:W1:Y:S01]  /*07d0*/  SYNCS.EXCH.64 URZ, [UR9+0x68], UR14 ;  /* 0x0000680e09ff75b2 */ /* 0x0004620008000100 */
[----:B------:R-:W-:Y:S01]  /*07e0*/  NOP ;  /* 0x0000000000007918 */ /* 0x000fe20000000000 */
.L_x_10:
[----:B------:R-:W4:Y:S01]  /*07f0*/  SHFL.IDX PT, R0, R173, RZ, 0x1f ;  /* 0x00001fffad007589 */ /* 0x000f2200000e0000 */
[----:B------:R-:W-:Y:S01]  /*0800*/  NOP ;  /* 0x0000000000007918 */ /* 0x000fe20000000000 */
[----:B----4-:R-:W-:-:S13]  /*0810*/  ISETP.NE.AND P0, PT, R0, 0x3, PT ;  /* 0x000000030000780c */ /* 0x010fda0003f05270 */
[----:B------:R-:W-:Y:S05]  /*0820*/  @P0 BRA `(.L_x_11) ;  /* 0x00000000002c0947 */ /* 0x000fea0003800000 */
[----:B---3--:R-:W-:Y:S01]  /*0830*/  UMOV UR8, 0x400 ;  /* 0x0000040000087882 */ /* 0x008fe20000000000 */
[----:B------:R-:W-:Y:S01]  /*0840*/  UMOV UR7, 0x20 ;  /* 0x0000002000077882 */ /* 0x000fe20000000000 */
[----:B------:R-:W-:Y:S02]  /*0850*/  ULEA UR8, UR37, UR8, 0x18 ;  /* 0x0000000825087291 */ /* 0x000fe4000f8ec0ff */
[----:B--2---:R-:W-:-:S04]  /*0860*/  UIADD3 UR12, UPT, UPT, -UR7, 0x100000, URZ ;  /* 0x00100000070c7890 */ /* 0x004fc8000fffe1ff */
[----:B------:R-:W-:Y:S02]  /*0870*/  USHF.L.U32 UR13, UR12, 0xb, URZ ;  /* 0x0000000b0c0d7899 */ /* 0x000fe400080006ff */
[----:B------:R-:W-:Y:S01]  /*0880*/  USHF.L.U32 UR12, UR12, 0x1, URZ ;  /* 0x000000010c0c7899 */ /* 0x000fe200080006ff */
[----:B------:R-:W-:Y:S01]  /*0890*/  ELECT P0, URZ, PT ;  /* 0x0000000000ff782f */ /* 0x000fe20003800000 */
[----:B------:R-:W2:Y:S10]  /*08a0*/  FENCE.VIEW.ASYNC.S ;  /* 0x00000000000073c6 */ /* 0x000eb40000000000 */
[----:B--2---:R4:W2:Y:S01]  /*08b0*/  SYNCS.EXCH.64 URZ, [UR8+0x70], UR12 ;  /* 0x0000700c08ff75b2 */ /* 0x0048a20008000100 */
[----:B------:R4:W3:Y:S02]  /*08c0*/  SYNCS.EXCH.64 URZ, [UR8+0x78], UR12 ;  /* 0x0000780c08ff75b2 */ /* 0x0008e40008000100 */
[----:B----4-:R-:W-:Y:S01]  /*08d0*/  NOP ;  /* 0x0000000000007918 */ /* 0x010fe20000000000 */
.L_x_11:
[----:B------:R-:W4:Y:S01]  /*08e0*/  SHFL.IDX PT, R0, R173, RZ, 0x1f ;  /* 0x00001fffad007589 */ /* 0x000f2200000e0000 */
[----:B------:R-:W-:Y:S01]  /*08f0*/  NOP ;  /* 0x0000000000007918 */ /* 0x000fe20000000000 */
[----:B----4-:R-:W-:-:S13]  /*0900*/  ISETP.NE.AND P0, PT, R0, 0x4, PT ;  /* 0x000000040000780c */ /* 0x010fda0003f05270 */
[----:B------:R-:W-:Y:S05]  /*0910*/  @P0 BRA `(.L_x_12) ;  /* 0x0000000000480947 */ /* 0x000fea0003800000 */
[----:B--2---:R-:W-:Y:S01]  /*0920*/  UMOV UR9, 0x1e0 ;  /* 0x000001e000097882 */ /* 0x004fe20000000000 */
[----:B---3--:R-:W-:Y:S01]  /*0930*/  UMOV UR8, 0x400 ;  /* 0x0000040000087882 */ /* 0x008fe20000000000 */
[----:B------:R-:W-:Y:S01]  /*0940*/  USEL UR9, UR9, 0x1a0, UP5 ;  /* 0x000001a009097887 */ /* 0x000fe2000a800000 */
        /* <DEDUP_REMOVED lines=10> */
[----:B--2---:R4:W2:Y:S08]  /*09f0*/  SYNCS.EXCH.64 URZ, [UR8+0x80], UR12 ;  /* 0x0000800c08ff75b2 */ /* 0x0048b00008000100 */
[----:B------:R4:W3:Y:S01]  /*0a00*/  SYNCS.EXCH.64 URZ, [UR8+0x90], UR14 ;  /* 0x0000900e08ff75b2 */ /* 0x0008e20008000100 */
[----:B------:R4:W1:Y:S01]  /*0a10*/  SYNCS.EXCH.64 URZ, [UR8+0x88], UR12 ;  /* 0x0000880c08ff75b2 */ /* 0x0008620008000100 */
[----:B------:R4:W1:Y:S02]  /*0a20*/  SYNCS.EXCH.64 URZ, [UR8+0x98], UR14 ;  /* 0x0000980e08ff75b2 */ /* 0x0008640008000100 */
[----:B----4-:R-:W-:Y:S01]  /*0a30*/  NOP ;  /* 0x0000000000007918 */ /* 0x010fe20000000000 */
.L_x_12:
[----:B------:R-:W4:Y:S01]  /*0a40*/  SHFL.IDX PT, R0, R173, RZ, 0x1f ;  /* 0x00001fffad007589 */ /* 0x000f2200000e0000 */
[----:B------:R-:W-:Y:S01]  /*0a50*/  NOP ;  /* 0x0000000000007918 */ /* 0x000fe20000000000 */
[----:B----4-:R-:W-:-:S13]  /*0a60*/  ISETP.NE.AND P0, PT, R0, 0x5, PT ;  /* 0x000000050000780c */ /* 0x010fda0003f05270 */
[----:B------:R-:W-:Y:S05]  /*0a70*/  @P0 BRA `(.L_x_13) ;  /* 0x0000000000440947 */ /* 0x000fea0003800000 */
[----:B--2---:R-:W-:Y:S01]  /*0a80*/  UMOV UR9, 0x400 ;  /* 0x0000040000097882 */ /* 0x004fe20000000000 */
        /* <DEDUP_REMOVED lines=16> */
.L_x_13:
[----:B------:R-:W4:Y:S01]  /*0b90*/  SHFL.IDX PT, R0, R173, RZ, 0x1f ;  /* 0x00001fffad007589 */ /* 0x000f2200000e0000 */
[----:B------:R-:W-:Y:S01]  /*0ba0*/  ISETP.NE.OR P1, PT, RZ, UR10, !P1 ;  /* 0x0000000aff007c0c */ /* 0x000fe2000cf25670 */
        /* <DEDUP_REMOVED lines=12> */
[----:B------:R4:W3:Y:S01]  /*0c70*/  SYNCS.EXCH.64 URZ, [UR8+0xd0], UR12 ;  /* 0x0000d00c08ff75b2 */ /* 0x0008e20008000100 */
[----:B------:R4:W1:Y:S01]  /*0c80*/  SYNCS.EXCH.64 URZ, [UR8+0xc8], UR12 ;  /* 0x0000c80c08ff75b2 */ /* 0x0008620008000100 */
[----:B------:R4:W1:Y:S02]  /*0c90*/  SYNCS.EXCH.64 URZ, [UR8+0xd8], UR12 ;  /* 0x0000d80c08ff75b2 */ /* 0x0008640008000100 */
[----:B----4-:R-:W-:Y:S01]  /*0ca0*/  NOP ;  /* 0x0000000000007918 */ /* 0x010fe20000000000 */
.L_x_14:
[----:B------:R-:W-:Y:S01]  /*0cb0*/  VOTEU.ALL UP1, P1 ;  /* 0x0000000000ff7886 */ /* 0x000fe20000820000 */
[----:B---3--:R-:W3:Y:S01]  /*0cc0*/  LDCU UR8, c[0x0][0x36c] ;  /* 0x00006d80ff0877ac */ /* 0x008ee20008000800 */
[----:B------:R-:W-:Y:S01]  /*0cd0*/  NOP ;  /* 0x0000000000007918 */ /* 0x000fe20000000000 */
[----:B------:R-:W-:Y:S01]  /*0ce0*/  LOP3.LUT R10, R185, 0x1f, RZ, 0xc0, !PT ;  /* 0x0000001fb90a7812 */ /* 0x000fe200078ec0ff */
[----:B--2---:R-:W-:Y:S01]  /*0cf0*/  UMOV UR12, 0x20 ;  /* 0x00000020000c7882 */ /* 0x004fe20000000000 */
[----:B------:R-:W-:Y:S01]  /*0d00*/  @!UP1 UMOV UR7, 0x400 ;  /* 0x0000040000079882 */ /* 0x000fe20000000000 */
[----:B------:R-:W-:-:S04]  /*0d10*/  @!UP1 UIADD3 UR12, UPT, UPT, -UR12, 0x100000, URZ ;  /* 0x001000000c0c9890 */ /* 0x000fc8000fffe1ff */
[----:B------:R-:W-:Y:S02]  /*0d20*/  @!UP1 USHF.L.U32 UR13, UR12, 0xb, URZ ;  /* 0x0000000b0c0d9899 */ /* 0x000fe400080006ff */
[----:B------:R-:W-:Y:S02]  /*0d30*/  @!UP1 USHF.L.U32 UR12, UR12, 0x1, URZ ;  /* 0x000000010c0c9899 */ /* 0x000fe400080006ff */
[----:B------:R-:W-:Y:S01]  /*0d40*/  @!UP1 ULEA UR7, UR37, UR7, 0x18 ;  /* 0x0000000725079291 */ /* 0x000fe2000f8ec0ff */
[----:B------:R-:W-:Y:S01]  /*0d50*/  VOTEU.ALL UP1, P1 ;  /* 0x0000000000ff7886 */ /* 0x000fe20000820000 */
[----:B------:R-:W-:Y:S01]  /*0d60*/  UISETP.NE.AND UP4, UPT, UR10, URZ, UPT ;  /* 0x000000ff0a00728c */ /* 0x000fe2000bf85270 */
[----:B------:R-:W2:Y:S09]  /*0d70*/  FENCE.VIEW.ASYNC.S ;  /* 0x00000000000073c6 */ /* 0x000eb20000000000 */
[----:B--2---:R2:W4:Y:S01]  /*0d80*/  @!UP1 SYNCS.EXCH.64 URZ, [UR7+0xe0], UR12 ;  /* 0x0000e00c07ff95b2 */ /* 0x0045220008000100 */
[----:B---3--:R-:W-:-:S09]  /*0d90*/  UISETP.EQ.U32.AND UP1, UPT, UR8, 0x1, UPT ;  /* 0x000000010800788c */ /* 0x008fd2000bf22070 */
[----:B------:R-:W-:Y:S05]  /*0da0*/  BRA.U !UP1, `(.L_x_15) ;  /* 0x0000000109087547 */ /* 0x000fea000b800000 */
[----:B-1--4-:R-:W-:Y:S01]  /*0db0*/  UCGABAR_ARV ;  /* 0x00000000000079c7 */ /* 0x012fe20008000000 */
[----:B------:R-:W-:Y:S05]  /*0dc0*/  BRA `(.L_x_16) ;  /* 0x0000000000047947 */ /* 0x000fea0003800000 */
.L_x_15:
[----:B-1--4-:R-:W-:Y:S01]  /*0dd0*/  NOP ;  /* 0x0000000000007918 */ /* 0x012fe20000000000 */
.L_x_16:
[----:B------:R-:W1:Y:S01]  /*0de0*/  S2R R20, SR_CTAID.Y ;  /* 0x0000000000147919 */ /* 0x000e620000002600 */
[----:B------:R-:W-:-:S05]  /*0df0*/  CS2R.32 R170, SR_CgaSize ;  /* 0x0000000000aa7805 */ /* 0x000fca0000008a00 */
[----:B------:R-:W-:-:S05]  /*0e00*/  IMAD R170, R170, -0xa0, RZ ;  /* 0xffffff60aaaa7824 */ /* 0x000fca00078e02ff */
[----:B--2---:R-:W-:-:S14]  /*0e10*/  R2UR UR7, R170 ;  /* 0x00000000aa0772ca */ /* 0x004fdc00000e0000 */
[----:B------:R-:W2:Y:S01]  /*0e20*/  LDCU UR7, c[0x0][UR7+0x2b4] ;  /* 0x00005680070777ac */ /* 0x000ea20008000800 */
[----:B------:R-:W-:-:S05]  /*0e30*/  CS2R.32 R0, SR_CgaSize ;  /* 0x0000000000007805 */ /* 0x000fca0000008a00 */
[----:B------:R-:W-:-:S06]  /*0e40*/  IMAD R0, R0, -0xa0, RZ ;  /* 0xffffff6000007824 */ /* 0x000fcc00078e02ff */
[----:B------:R-:W3:Y:S01]  /*0e50*/  LDC R0, c[0x0][R0+0x2a4] ;  /* 0x0000a90000007b82 */ /* 0x000ee20000000800 */
[----:B------:R-:W-:Y:S01]  /*0e60*/  PRMT R8, RZ, 0x7610, R8 ;  /* 0x00007610ff087816 */ /* 0x000fe20000000008 */
[----:B------:R-:W4:Y:S01]  /*0e70*/  S2R R11, SR_CTAID.X ;  /* 0x00000000000b7919 */ /* 0x000f220000002500 */
[----:B------:R-:W-:-:S05]  /*0e80*/  CS2R.32 R170, SR_CgaSize ;  /* 0x0000000000aa7805 */ /* 0x000fca0000008a00 */
[----:B------:R-:W-:-:S05]  /*0e90*/  IMAD R170, R170, -0xa0, RZ ;  /* 0xffffff60aaaa7824 */ /* 0x000fca00078e02ff */
[----:B------:R-:W-:-:S14]  /*0ea0*/  R2UR UR8, R170 ;  /* 0x00000000aa0872ca */ /* 0x000fdc00000e0000 */
[----:B------:R-:W3:Y:S01]  /*0eb0*/  LDCU UR8, c[0x0][UR8+0x2b0] ;  /* 0x00005600080877ac */ /* 0x000ee20008000800 */
[----:B------:R-:W-:Y:S01]  /*0ec0*/  UISETP.NE.AND UP2, UPT, UR10, 0x2, UPT ;  /* 0x000000020a00788c */ /* 0x000fe2000bf45270 */
[----:B------:R-:W2:Y:S01]  /*0ed0*/  LDC R9, c[0x0][0xb24] ;  /* 0x0002c900ff097b82 */ /* 0x000ea20000000800 */
[----:B------:R-:W-:-:S05]  /*0ee0*/  CS2R.32 R2, SR_CgaSize ;  /* 0x0000000000027805 */ /* 0x000fca0000008a00 */
[----:B------:R-:W-:-:S06]  /*0ef0*/  IMAD R2, R2, -0xa0, RZ ;  /* 0xffffff6002027824 */ /* 0x000fcc00078e02ff */
[----:B------:R-:W3:Y:S08]  /*0f00*/  LDC R2, c[0x0][R2+0x2a0] ;  /* 0x0000a80002027b82 */ /* 0x000ef00000000800 */
[----:B------:R-:W3:Y:S01]  /*0f10*/  LDC R72, c[0x0][0xb24] ;  /* 0x0002c900ff487b82 */ /* 0x000ee20000000800 */
[----:B-1----:R-:W-:-:S07]  /*0f20*/  I2FP.F32.U32 R3, R20 ;  /* 0x0000001400037245 */ /* 0x002fce0000201000 */
[----:B------:R-:W1:Y:S01]  /*0f30*/  S2UR UR36, SR_CTAID.Z ;  /* 0x00000000002479c3 */ /* 0x000e620000002700 */
[----:B--2---:R-:W-:Y:S01]  /*0f40*/  ISETP.GE.AND P0, PT, R9, 0x1, PT ;  /* 0x000000010900780c */ /* 0x004fe20003f06270 */
[----:B----4-:R-:W-:Y:S01]  /*0f50*/  IMAD.MOV.U32 R21, RZ, RZ, R11 ;  /* 0x000000ffff157224 */ /* 0x010fe200078e000b */
[----:B------:R-:W-:Y:S01]  /*0f60*/  I2FP.F32.U32 R4, R11 ;  /* 0x0000000b00047245 */ /* 0x000fe20000201000 */
[----:B------:R-:W-:Y:S01]  /*0f70*/  FMUL R3, R3, UR7 ;  /* 0x0000000703037c20 */ /* 0x000fe20008400000 */
[----:B------:R-:W2:Y:S03]  /*0f80*/  LDCU UR7, c[0x0][0xb30] ;  /* 0x00016600ff0777ac */ /* 0x000ea60008000800 */
[----:B---3--:R-:W-:Y:S01]  /*0f90*/  FMUL R4, R4, UR8 ;  /* 0x0000000804047c20 */ /* 0x008fe20008400000 */
[----:B------:R-:W3:Y:S08]  /*0fa0*/  F2I.U32.TRUNC.NTZ R147, R3 ;  /* 0x0000000300937305 */ /* 0x000ef0000020f000 */
[----:B------:R-:W4:Y:S01]  /*0fb0*/  F2I.U32.TRUNC.NTZ R170, R4 ;  /* 0x0000000400aa7305 */ /* 0x000f22000020f000 */
[----:B--2---:R-:W-:Y:S01]  /*0fc0*/  UISETP.NE.AND UP3, UPT, UR7, 0x1, UPT ;  /* 0x000000010700788c */ /* 0x004fe2000bf65270 */
[----:B---3--:R-:W-:-:S05]  /*0fd0*/  IADD3 R147, PT, PT, -R147, RZ, RZ ;  /* 0x000000ff93937210 */ /* 0x008fca0007ffe1ff */
[----:B------:R-:W-:Y:S01]  /*0fe0*/  IMAD R147, R0, R147, R20 ;  /* 0x0000009300937224 */ /* 0x000fe200078e0214 */
[----:B------:R-:W-:Y:S01]  /*0ff0*/  PRMT R0, RZ, 0x7610, R0 ;  /* 0x00007610ff007816 */ /* 0x000fe20000000000 */
[----:B----4-:R-:W-:-:S04]  /*1000*/  IMAD.MOV R170, RZ, RZ, -R170 ;  /* 0x000000ffffaa7224 */ /* 0x010fc800078e0aaa */
[----:B------:R-:W-:Y:S01]  /*1010*/  IMAD R170, R2, R170, R11 ;  /* 0x000000aa02aa7224 */ /* 0x000fe200078e020b */
[----:B-1----:R-:W-:Y:S06]  /*1020*/  BRA.U UP4, `(.L_x_17) ;  /* 0x0000000104247547 */ /* 0x002fec000b800000 */
[----:B------:R-:W-:Y:S01]  /*1030*/  ISETP.NE.AND P1, PT, R147, RZ, PT ;  /* 0x000000ff9300720c */ /* 0x000fe20003f25270 */
[----:B------:R-:W-:Y:S01]  /*1040*/  IMAD.MOV.U32 R0, RZ, RZ, 0x3 ;  /* 0x00000003ff007424 */ /* 0x000fe200078e00ff */
[C---:B------:R-:W-:Y:S02]  /*1050*/  LOP3.LUT R3, R170.reuse, 0xfffffffe, RZ, 0xc0, !PT ;  /* 0xfffffffeaa037812 */ /* 0x040fe400078ec0ff */
[----:B------:R-:W-:Y:S02]  /*1060*/  ISETP.LT.U32.OR P1, PT, R170, 0x2, !P1 ;  /* 0x00000002aa00780c */ /* 0x000fe40004f21470 */
[----:B------:R-:W-:Y:S02]  /*1070*/  SHF.L.U32 R0, R0, R3, RZ ;  /* 0x0000000300007219 */ /* 0x000fe400000006ff */
[----:B------:R-:W-:Y:S02]  /*1080*/  SEL R5, RZ, 0x1, !P1 ;  /* 0x00000001ff057807 */ /* 0x000fe40004800000 */
[----:B------:R-:W-:-:S05]  /*1090*/  SEL R2, RZ, 0x2, !P1 ;  /* 0x00000002ff027807 */ /* 0x000fca0004800000 */
[----:B------:R-:W-:-:S05]  /*10a0*/  IMAD.IADD R2, R5, 0x1, R2 ;  /* 0x0000000105027824 */ /* 0x000fca00078e0202 */
[----:B------:R-:W-:Y:S02]  /*10b0*/  PRMT R8, R2, 0x7610, R8 ;  /* 0x0000761002087816 */ /* 0x000fe40000000008 */
.L_x_17:
[----:B------:R-:W-:Y:S05]  /*10c0*/  @!P0 BRA `(.L_x_18) ;  /* 0x0000000000b88947 */ /* 0x000fea0003800000 */
[----:B------:R-:W1:Y:S01]  /*10d0*/  LDC.64 R4, c[0x0][0xb18] ;  /* 0x0002c600ff047b82 */ /* 0x000e620000000a00 */
[----:B------:R-:W-:-:S07]  /*10e0*/  ISETP.NE.AND P0, PT, R9, 0x1, PT ;  /* 0x000000010900780c */ /* 0x000fce0003f05270 */
[----:B------:R-:W2:Y:S08]  /*10f0*/  LDC R14, c[0x0][0xb0c] ;  /* 0x0002c300ff0e7b82 */ /* 0x000eb00000000800 */
[----:B------:R-:W3:Y:S08]  /*1100*/  LDC R13, c[0x0][0x370] ;  /* 0x0000dc00ff0d7b82 */ /* 0x000ef00000000800 */
[----:B------:R-:W4:Y:S01]  /*1110*/  LDC R16, c[0x0][0x374] ;  /* 0x0000dd00ff107b82 */ /* 0x000f220000000800 */
[----:B-1----:R-:W-:-:S07]  /*1120*/  ISETP.NE.AND P1, PT, R4, 0x1, PT ;  /* 0x000000010400780c */ /* 0x002fce0003f25270 */
[----:B------:R-:W3:Y:S01]  /*1130*/  LDC.64 R6, c[0x0][0xb10] ;  /* 0x0002c400ff067b82 */ /* 0x000ee20000000a00 */
[----:B--2---:R-:W-:-:S07]  /*1140*/  ISETP.NE.AND P2, PT, R14, 0x1, PT ;  /* 0x000000010e00780c */ /* 0x004fce0003f45270 */
[----:B------:R-:W1:Y:S08]  /*1150*/  LDC R12, c[0x0][0xb20] ;  /* 0x0002c800ff0c7b82 */ /* 0x000e700000000800 */
[----:B------:R-:W2:Y:S01]  /*1160*/  LDC.64 R2, c[0x0][0xb28] ;  /* 0x0002ca00ff027b82 */ /* 0x000ea20000000a00 */
[----:B----4-:R-:W-:-:S04]  /*1170*/  IMAD.HI.U32 R15, R16, R5, RZ ;  /* 0x00000005100f7227 */ /* 0x010fc800078e00ff */
[----:B------:R-:W-:-:S04]  /*1180*/  IMAD.HI.U32 R5, R20, R5, RZ ;  /* 0x0000000514057227 */ /* 0x000fc800078e00ff */
[----:B---3--:R-:W-:-:S04]  /*1190*/  IMAD.HI.U32 R18, R13, R6, RZ ;  /* 0x000000060d127227 */ /* 0x008fc800078e00ff */
[C---:B------:R-:W-:Y:S01]  /*11a0*/  IMAD.HI.U32 R22, R11.reuse, R6, RZ ;  /* 0x000000060b167227 */ /* 0x040fe200078e00ff */
[-C--:B------:R-:W-:Y:S02]  /*11b0*/  @P2 SHF.R.U32.HI R13, RZ, R7.reuse, R18 ;  /* 0x00000007ff0d2219 */ /* 0x080fe40000011612 */
[-C--:B-1----:R-:W-:Y:S02]  /*11c0*/  @P1 SHF.R.U32.HI R16, RZ, R12.reuse, R15 ;  /* 0x0000000cff101219 */ /* 0x082fe4000001160f */
[----:B------:R-:W-:Y:S02]  /*11d0*/  SHF.R.U32.HI R5, RZ, R12, R5 ;  /* 0x0000000cff057219 */ /* 0x000fe40000011605 */
[----:B------:R-:W-:Y:S02]  /*11e0*/  SHF.R.U32.HI R22, RZ, R7, R22 ;  /* 0x00000007ff167219 */ /* 0x000fe40000011616 */
[----:B------:R-:W-:Y:S01]  /*11f0*/  SEL R5, R20, R5, !P1 ;  /* 0x0000000514057207 */ /* 0x000fe20004800000 */
[----:B--2---:R-:W-:Y:S01]  /*1200*/  IMAD.HI.U32 R18, R16, R2, RZ ;  /* 0x0000000210127227 */ /* 0x004fe200078e00ff */
[----:B------:R-:W-:-:S02]  /*1210*/  SEL R21, R11, R22, !P2 ;  /* 0x000000160b157207 */ /* 0x000fc40005000000 */
[----:B------:R-:W-:Y:S01]  /*1220*/  IADD3 R7, PT, PT, -R5, RZ, RZ ;  /* 0x000000ff05077210 */ /* 0x000fe20007ffe1ff */
[----:B------:R-:W-:Y:S01]  /*1230*/  IMAD.HI.U32 R6, R13, R2, RZ ;  /* 0x000000020d067227 */ /* 0x000fe200078e00ff */
[----:B------:R-:W-:-:S03]  /*1240*/  @P0 SHF.R.U32.HI R16, RZ, R3, R18 ;  /* 0x00000003ff100219 */ /* 0x000fc60000011612 */
[----:B------:R-:W-:Y:S01]  /*1250*/  IMAD R7, R4, R7, R20 ;  /* 0x0000000704077224 */ /* 0x000fe200078e0214 */
[----:B------:R-:W-:Y:S01]  /*1260*/  @P0 SHF.R.U32.HI R13, RZ, R3, R6 ;  /* 0x00000003ff0d0219 */ /* 0x000fe20000011606 */
[----:B------:R-:W-:-:S04]  /*1270*/  IMAD R16, R16, R9, RZ ;  /* 0x0000000910107224 */ /* 0x000fc800078e02ff */
[----:B------:R-:W-:Y:S01]  /*1280*/  IMAD R6, R13, R9, RZ ;  /* 0x000000090d067224 */ /* 0x000fe200078e02ff */
[----:B------:R-:W-:-:S04]  /*1290*/  ISETP.GE.AND P1, PT, R5, R16, PT ;  /* 0x000000100500720c */ /* 0x000fc80003f26270 */
[----:B------:R-:W-:Y:S01]  /*12a0*/  ISETP.GE.OR P1, PT, R21, R6, P1 ;  /* 0x000000061500720c */ /* 0x000fe20000f26670 */
[----:B------:R-:W-:-:S05]  /*12b0*/  IMAD.HI.U32 R6, R5, R2, RZ ;  /* 0x0000000205067227 */ /* 0x000fca00078e00ff */
[----:B------:R-:W-:-:S04]  /*12c0*/  SHF.R.U32.HI R6, RZ, R3, R6 ;  /* 0x00000003ff067219 */ /* 0x000fc80000011606 */
[----:B------:R-:W-:-:S03]  /*12d0*/  SEL R6, R5, R6, !P0 ;  /* 0x0000000605067207 */ /* 0x000fc60004000000 */
[----:B------:R-:W-:Y:S01]  /*12e0*/  @!P1 IMAD.HI.U32 R12, R21, R2, RZ ;  /* 0x00000002150c9227 */ /* 0x000fe200078e00ff */
[----:B------:R-:W-:-:S04]  /*12f0*/  IADD3 R2, PT, PT, -R6, RZ, RZ ;  /* 0x000000ff06027210 */ /* 0x000fc80007ffe1ff */
[----:B------:R-:W-:Y:S01]  /*1300*/  @!P1 SHF.R.U32.HI R12, RZ, R3, R12 ;  /* 0x00000003ff0c9219 */ /* 0x000fe2000001160c */
[----:B------:R-:W-:-:S03]  /*1310*/  IMAD R2, R9, R2, R5 ;  /* 0x0000000209027224 */ /* 0x000fc600078e0205 */
[----:B------:R-:W-:-:S05]  /*1320*/  @!P1 SEL R3, R21, R12, !P0 ;  /* 0x0000000c15039207 */ /* 0x000fca0004000000 */
[--C-:B------:R-:W-:Y:S02]  /*1330*/  @!P1 IMAD.IADD R6, R6, 0x1, -R3.reuse ;  /* 0x0000000106069824 */ /* 0x100fe400078e0a03 */
[----:B------:R-:W-:Y:S01]  /*1340*/  @!P1 IMAD R3, R2, R13, R3 ;  /* 0x0000000d02039224 */ /* 0x000fe200078e0203 */
[----:B------:R-:W-:Y:S01]  /*1350*/  IADD3 R2, PT, PT, -R21, RZ, RZ ;  /* 0x000000ff15027210 */ /* 0x000fe20007ffe1ff */
[----:B------:R-:W-:Y:S02]  /*1360*/  @!P1 IMAD R5, R6, R9, R21 ;  /* 0x0000000906059224 */ /* 0x000fe400078e0215 */
[----:B------:R-:W-:Y:S02]  /*1370*/  @!P1 IMAD.MOV.U32 R21, RZ, RZ, R3 ;  /* 0x000000ffff159224 */ /* 0x000fe400078e0003 */
[----:B------:R-:W-:Y:S02]  /*1380*/  IMAD R2, R14, R2, R11 ;  /* 0x000000020e027224 */ /* 0x000fe400078e020b */
[----:B------:R-:W-:-:S02]  /*1390*/  IMAD R20, R5, R4, R7 ;  /* 0x0000000405147224 */ /* 0x000fc400078e0207 */
[----:B------:R-:W-:Y:S02]  /*13a0*/  IMAD R21, R21, R14, R2 ;  /* 0x0000000e15157224 */ /* 0x000fe400078e0202 */
.L_x_18:
[----:B------:R-:W-:Y:S05]  /*13b0*/  BRA.U UP3, `(.L_x_19) ;  /* 0x0000000103407547 */ /* 0x000fea000b800000 */
[----:B------:R-:W1:Y:S08]  /*13c0*/  LDC.64 R4, c[0x0][0xb10] ;  /* 0x0002c400ff047b82 */ /* 0x000e700000000a00 */
[----:B------:R-:W2:Y:S08]  /*13d0*/  LDC.64 R2, c[0x0][0xb18] ;  /* 0x0002c600ff027b82 */ /* 0x000eb00000000a00 */
[----:B------:R-:W3:Y:S08]  /*13e0*/  LDC R6, c[0x0][0xb20] ;  /* 0x0002c800ff067b82 */ /* 0x000ef00000000800 */
[----:B------:R-:W4:Y:S01]  /*13f0*/  LDC R12, c[0x0][0xb0c] ;  /* 0x0002c300ff0c7b82 */ /* 0x000f220000000800 */
[----:B-1----:R-:W-:-:S05]  /*1400*/  IMAD.HI.U32 R4, R21, R4, RZ ;  /* 0x0000000415047227 */ /* 0x002fca00078e00ff */
[----:B------:R-:W-:Y:S01]  /*1410*/  SHF.R.U32.HI R4, RZ, R5, R4 ;  /* 0x00000005ff047219 */ /* 0x000fe20000011604 */
[----:B--2---:R-:W-:Y:S01]  /*1420*/  IMAD.HI.U32 R3, R20, R3, RZ ;  /* 0x0000000314037227 */ /* 0x004fe200078e00ff */
[----:B------:R-:W-:-:S04]  /*1430*/  ISETP.NE.AND P0, PT, R2, 0x1, PT ;  /* 0x000000010200780c */ /* 0x000fc80003f05270 */
[----:B---3--:R-:W-:-:S04]  /*1440*/  SHF.R.U32.HI R3, RZ, R6, R3 ;  /* 0x00000006ff037219 */ /* 0x008fc80000011603 */
[----:B------:R-:W-:Y:S02]  /*1450*/  SEL R3, R20, R3, !P0 ;  /* 0x0000000314037207 */ /* 0x000fe40004000000 */
[----:B----4-:R-:W-:-:S04]  /*1460*/  ISETP.NE.AND P1, PT, R12, 0x1, PT ;  /* 0x000000010c00780c */ /* 0x010fc80003f25270 */
[----:B------:R-:W-:-:S05]  /*1470*/  SEL R6, R21, R4, !P1 ;  /* 0x0000000415067207 */ /* 0x000fca0004800000 */
[----:B------:R-:W-:Y:S02]  /*1480*/  IMAD.IADD R4, R3, 0x1, -R6 ;  /* 0x0000000103047824 */ /* 0x000fe400078e0a06 */
[----:B------:R-:W-:Y:S02]  /*1490*/  IMAD.IADD R3, R6, 0x1, -R3 ;  /* 0x0000000106037824 */ /* 0x000fe400078e0a03 */
[----:B------:R-:W-:Y:S02]  /*14a0*/  IMAD R21, R4, R12, R21 ;  /* 0x0000000c04157224 */ /* 0x000fe400078e0215 */
[----:B------:R-:W-:Y:S02]  /*14b0*/  IMAD R20, R3, R2, R20 ;  /* 0x0000000203147224 */ /* 0x000fe400078e0214 */
.L_x_19:
[----:B------:R-:W-:Y:S05]  /*14c0*/  BRA.U !UP1, `(.L_x_20) ;  /* 0x00000001090c7547 */ /* 0x000fea000b800000 */
[----:B------:R-:W-:Y:S01]  /*14d0*/  UCGABAR_WAIT ;  /* 0x0000000000007dc7 */ /* 0x000fe20008000000 */
[----:B------:R-:W-:Y:S01]  /*14e0*/  CCTL.IVALL ;  /* 0x00000000ff00798f */ /* 0x000fe20002000000 */
[----:B------:R-:W-:Y:S05]  /*14f0*/  BRA `(.L_x_21) ;  /* 0x0000000000047947 */ /* 0x000fea0003800000 */
.L_x_20:
[----:B------:R-:W-:Y:S06]  /*1500*/  BAR.SYNC.DEFER_BLOCKING 0x0 ;  /* 0x0000000000007b1d */ /* 0x000fec0000010000 */
.L_x_21:
[----:B------:R-:W-:Y:S05]  /*1510*/  BRA.U UP2, `(.L_x_22) ;  /* 0x0000001102807547 */ /* 0x000fea000b800000 */
[----:B------:R-:W1:Y:S01]  /*1520*/  LDCU UR4, c[0x0][0x38c] ;  /* 0x00007180ff0477ac */ /* 0x000e620008000800 */
[----:B------:R-:W2:Y:S01]  /*1530*/  LDC R9, c[0x0][0x370] ;  /* 0x0000dc00ff097b82 */ /* 0x000ea20000000800 */
[----:B------:R-:W-:Y:S01]  /*1540*/  IMAD.SHL.U32 R16, R11, 0x80, RZ ;  /* 0x000000800b107824 */ /* 0x000fe200078e00ff */
[----:B------:R-:W-:Y:S01]  /*1550*/  PLOP3.LUT P1, PT, PT, PT, UP5, 0x80, 0x8 ;  /* 0x000000000008781c */ /* 0x000fe20003f2f058 */
[----:B------:R-:W-:Y:S01]  /*1560*/  UISETP.NE.AND UP1, UPT, UR10, URZ, UPT ;  /* 0x000000ff0a00728c */ /* 0x000fe2000bf25270 */
[----:B------:R-:W-:Y:S01]  /*1570*/  ISETP.NE.AND P4, PT, R10, RZ, P5 ;  /* 0x000000ff0a00720c */ /* 0x000fe20002f85270 */
[----:B------:R-:W-:Y:S01]  /*1580*/  IMAD.MOV.U32 R15, RZ, RZ, 0x1 ;  /* 0x00000001ff0f7424 */ /* 0x000fe200078e00ff */
[----:B------:R-:W-:Y:S01]  /*1590*/  PLOP3.LUT P1, PT, P1, PT, PT, 0x8, 0x80 ;  /* 0x000000000080781c */ /* 0x000fe20000f2e170 */
[----:B------:R-:W-:Y:S01]  /*15a0*/  IMAD.MOV.U32 R14, RZ, RZ, RZ ;  /* 0x000000ffff0e7224 */ /* 0x000fe200078e00ff */
[----:B------:R-:W3:Y:S01]  /*15b0*/  LDC R0, c[0x0][0x374] ;  /* 0x0000dd00ff007b82 */ /* 0x000ee20000000800 */
[----:B------:R-:W-:Y:S01]  /*15c0*/  CS2R R12, SRZ ;  /* 0x00000000000c7805 */ /* 0x000fe2000001ff00 */
[----:B------:R-:W-:Y:S01]  /*15d0*/  IMAD.MOV.U32 R10, RZ, RZ, 0x1 ;  /* 0x00000001ff0a7424 */ /* 0x000fe200078e00ff */
[----:B------:R-:W-:Y:S01]  /*15e0*/  LOP3.LUT R16, R16, 0x80, RZ, 0xc0, !PT ;  /* 0x0000008010107812 */ /* 0x000fe200078ec0ff */
[----:B------:R-:W4:Y:S01]  /*15f0*/  LDCU.64 UR14, c[0x0][0x348] ;  /* 0x00006900ff0e77ac */ /* 0x000f220008000a00 */
[----:B------:R-:W-:-:S02]  /*1600*/  USEL UR22, UR6, 0x2, UP1 ;  /* 0x0000000206167887 */ /* 0x000fc40008800000 */
[----:B-1----:R-:W-:Y:S01]  /*1610*/  UIADD3 UR5, UPT, UPT, UR4, 0x3f, URZ ;  /* 0x0000003f04057890 */ /* 0x002fe2000fffe0ff */
[----:B------:R-:W-:-:S03]  /*1620*/  UMOV UR23, URZ ;  /* 0x000000ff00177c82 */ /* 0x000fc60008000000 */
[----:B------:R-:W-:-:S04]  /*1630*/  USHF.R.S32.HI UR7, URZ, 0x1f, UR5 ;  /* 0x0000001fff077899 */ /* 0x000fc80008011405 */
[----:B------:R-:W-:Y:S02]  /*1640*/  ULEA.HI UR7, UR7, UR5, URZ, 0x6 ;  /* 0x0000000507077291 */ /* 0x000fe4000f8f30ff */
[----:B------:R-:W-:Y:S02]  /*1650*/  UIADD3 UR5, UPT, UPT, UR4, -0x1, URZ ;  /* 0xffffffff04057890 */ /* 0x000fe4000fffe0ff */
[----:B------:R-:W-:Y:S02]  /*1660*/  USHF.R.S32.HI UR7, URZ, 0x6, UR7 ;  /* 0x00000006ff077899 */ /* 0x000fe40008011407 */
[----:B------:R-:W-:Y:S02]  /*1670*/  UISETP.GE.U32.AND UP2, UPT, UR5, -0x7f, UPT ;  /* 0xffffff810500788c */ /* 0x000fe4000bf46070 */
[----:B------:R-:W-:Y:S02]  /*1680*/  UISETP.LT.U32.AND UP0, UPT, UR7, 0x3, UPT ;  /* 0x000000030700788c */ /* 0x000fe4000bf01070 */
[----:B------:R-:W-:-:S02]  /*1690*/  UIADD3 UR4, UPT, UPT, UR4, 0x7e, URZ ;  /* 0x0000007e04047890 */ /* 0x000fc4000fffe0ff */
[----:B------:R-:W-:-:S04]  /*16a0*/  USEL UR5, UR7, 0x3, UP0 ;  /* 0x0000000307057887 */ /* 0x000fc80008000000 */
[----:B------:R-:W-:Y:S02]  /*16b0*/  UIADD3 UR21, UPT, UPT, UR5, -0x1, URZ ;  /* 0xffffffff05157890 */ /* 0x000fe4000fffe0ff */
[----:B------:R-:W-:Y:S02]  /*16c0*/  @UP2 UIADD3 UR21, UPT, UPT, UR5, URZ, URZ ;  /* 0x000000ff05152290 */ /* 0x000fe4000fffe0ff */
[----:B------:R-:W-:Y:S02]  /*16d0*/  UIADD3 UR24, UPT, UPT, UR7, -UR5, URZ ;  /* 0x8000000507187290 */ /* 0x000fe4000fffe0ff */
[----:B------:R-:W-:Y:S02]  /*16e0*/  UIADD3 UR13, UPT, UPT, UR21, 0x1, URZ ;  /* 0x00000001150d7890 */ /* 0x000fe4000fffe0ff */
[----:B--2-4-:R-:W-:-:S12]  /*16f0*/  UIADD3 UR21, UPT, UPT, -UR21, URZ, URZ ;  /* 0x000000ff15157290 */ /* 0x014fd8000fffe1ff */
.L_x_42:
[----:B------:R-:W-:Y:S01]  /*1700*/  UISETP.NE.AND UP0, UPT, UR37, URZ, UPT ;  /* 0x000000ff2500728c */ /* 0x000fe2000bf05270 */
[----:B------:R-:W1:Y:S08]  /*1710*/  S2UR UR37, SR_CgaCtaId ;  /* 0x00000000002579c3 */ /* 0x000e700000008800 */
[----:B------:R-:W-:Y:S05]  /*1720*/  BRA.U UP0, `(.L_x_23) ;  /* 0x0000000100347547 */ /* 0x000fea000b800000 */
[----:B------:R-:W2:Y:S01]  /*1730*/  S2R R2, SR_CgaCtaId ;  /* 0x0000000000027919 */ /* 0x000ea20000008800 */
[----:B------:R-:W-:-:S04]  /*1740*/  MOV R3, 0x400 ;  /* 0x0000040000037802 */ /* 0x000fc80000000f00 */
[----:B--2---:R-:W-:Y:S02]  /*1750*/  LEA R3, R2, R3, 0x18 ;  /* 0x0000000302037211 */ /* 0x004fe400078ec0ff */
[----:B------:R-:W-:-:S03]  /*1760*/  SHF.L.U32 R2, R10, 0x1f, RZ ;  /* 0x0000001f0a027819 */ /* 0x000fc600000006ff */
[----:B------:R-:W-:-:S04]  /*1770*/  IMAD R3, R12, 0x8, R3 ;  /* 0x000000080c037824 */ /* 0x000fc800078e0203 */
[----:B------:R-:W2:Y:S02]  /*1780*/  SYNCS.PHASECHK.TRANS64.TRYWAIT P0, [R3+URZ+0xd0], R2 ;  /* 0x0000d002030075a7 */ /* 0x000ea400080011ff */
[----:B--2---:R-:W-:Y:S05]  /*1790*/  @!P0 BRA `(.L_x_24) ;  /* 0x0000009c00848947 */ /* 0x004fea0003800000 */
.L_x_143:
[----:B------:R-:W-:Y:S01]  /*17a0*/  VIADD R12, R12, 0x1 ;  /* 0x000000010c0c7836 */ /* 0x000fe20000000000 */
[----:B------:R2:W-:Y:S04]  /*17b0*/  SYNCS.ARRIVE.TRANS64.A1T0 RZ, [R3+URZ+0xc0], RZ ;  /* 0x0000c0ff03ff79a7 */ /* 0x0005e800081000ff */
[----:B------:R-:W-:-:S04]  /*17c0*/  ISETP.NE.AND P0, PT, R12, 0x2, PT ;  /* 0x000000020c00780c */ /* 0x000fc80003f05270 */
[----:B------:R-:W-:Y:S02]  /*17d0*/  SEL R12, R12, RZ, P0 ;  /* 0x000000ff0c0c7207 */ /* 0x000fe40000000000 */
[----:B--2---:R-:W-:-:S04]  /*17e0*/  SEL R3, RZ, 0x1, P0 ;  /* 0x00000001ff037807 */ /* 0x004fc80000000000 */
[----:B------:R-:W-:-:S07]  /*17f0*/  LOP3.LUT R10, R10, R3, RZ, 0x3c, !PT ;  /* 0x000000030a0a7212 */ /* 0x000fce00078e3cff */
.L_x_23:
[----:B------:R-:W-:Y:S01]  /*1800*/  UMOV UR6, 0x400 ;  /* 0x0000040000067882 */ /* 0x000fe20000000000 */
[----:B------:R-:W-:Y:S01]  /*1810*/  LEA.HI R3, R21, R21, RZ, 0x1 ;  /* 0x0000001515037211 */ /* 0x000fe200078f08ff */
[----:B-1----:R-:W-:Y:S01]  /*1820*/  ULEA UR6, UR37, UR6, 0x18 ;  /* 0x0000000625067291 */ /* 0x002fe2000f8ec0ff */
[----:B------:R-:W-:Y:S01]  /*1830*/  SHF.L.U32 R2, R15, 0x1f, RZ ;  /* 0x0000001f0f027819 */ /* 0x000fe200000006ff */
[----:B------:R-:W-:Y:S01]  /*1840*/  UISETP.GE.U32.AND UP0, UPT, UR4, 0x7f, UPT ;  /* 0x0000007f0400788c */ /* 0x000fe2000bf06070 */
[C---:B------:R-:W-:Y:S01]  /*1850*/  R2UR UR9, R16.reuse ;  /* 0x00000000100972ca */ /* 0x040fe200000e0000 */
[----:B------:R-:W-:Y:S01]  /*1860*/  ULEA UR8, UR23, UR6, 0x3 ;  /* 0x0000000617087291 */ /* 0x000fe2000f8e18ff */
[----:B------:R-:W-:Y:S01]  /*1870*/  IMAD.SHL.U32 R3, R3, 0x80, RZ ;  /* 0x0000008003037824 */ /* 0x000fe200078e00ff */
[----:B------:R-:W-:Y:S01]  /*1880*/  R2UR UR11, R16 ;  /* 0x00000000100b72ca */ /* 0x000fe200000e0000 */
[----:B------:R-:W-:-:S03]  /*1890*/  UMOV UR25, URZ ;  /* 0x000000ff00197c82 */ /* 0x000fc60008000000 */
[----:B------:R-:W-:-:S03]  /*18a0*/  R2UR UR35, R3 ;  /* 0x00000000032372ca */ /* 0x000fc600000e0000 */
[----:B------:R1:W2:Y:S01]  /*18b0*/  SYNCS.PHASECHK.TRANS64.TRYWAIT P0, [UR8+0x18], R2 ;  /* 0x00001802ff0075a7 */ /* 0x0002a20008001108 */
[----:B------:R-:W-:-:S09]  /*18c0*/  R2UR UR8, R20 ;  /* 0x00000000140872ca */ /* 0x000fd200000e0000 */
[----:B------:R-:W-:-:S04]  /*18d0*/  ULOP3.LUT UR35, UR9, 0xffffff00, UR35, 0xf8, !UPT ;  /* 0xffffff0009237892 */ /* 0x000fc8000f8ef823 */
[----:B------:R-:W-:Y:S01]  /*18e0*/  ULEA UR11, UR8, UR11, 0x8 ;  /* 0x0000000b080b7291 */ /* 0x000fe2000f8e40ff */
[----:B------:R-:W-:Y:S11]  /*18f0*/  BRA.U !UP0, `(.L_x_25) ;  /* 0x0000000108bc7547 */ /* 0x000ff6000b800000 */
[----:B------:R-:W-:Y:S01]  /*1900*/  UMOV UR16, UR21 ;  /* 0x0000001500107c82 */ /* 0x000fe20008000000 */
[----:B------:R-:W-:Y:S01]  /*1910*/  UMOV UR17, UR23 ;  /* 0x0000001700117c82 */ /* 0x000fe20008000000 */
[----:B------:R-:W-:-:S05]  /*1920*/  UMOV UR34, URZ ;  /* 0x000000ff00227c82 */ /* 0x000fca0008000000 */
.L_x_31:
[----:B------:R-:W-:Y:S01]  /*1930*/  ULEA UR33, UR17, UR6, 0x3 ;  /* 0x0000000611217291 */ /* 0x000fe2000f8e18ff */
[----:B------:R-:W-:Y:S01]  /*1940*/  @P5 MOV R3, 0x8000 ;  /* 0x0000800000035802 */ /* 0x000fe20000000f00 */
[----:B-12-4-:R-:W-:Y:S10]  /*1950*/  @P0 BRA `(.L_x_26) ;  /* 0x00000000000c0947 */ /* 0x016ff40003800000 */
[----:B------:R-:W-:-:S04]  /*1960*/  SHF.L.U32 R5, R15, 0x1f, RZ ;  /* 0x0000001f0f057819 */ /* 0x000fc800000006ff */
[----:B------:R-:W2:Y:S02]  /*1970*/  SYNCS.PHASECHK.TRANS64.TRYWAIT P0, [UR33+0x18], R5 ;  /* 0x00001805ff0075a7 */ /* 0x000ea40008001121 */
[----:B--2---:R-:W-:Y:S05]  /*1980*/  @!P0 BRA `(.L_x_27) ;  /* 0x0000009c001c8947 */ /* 0x004fea0003800000 */
.L_x_26:
[----:B------:R2:W-:Y:S01]  /*1990*/  @P5 SYNCS.ARRIVE.TRANS64 RZ, [UR33], R3 ;  /* 0x00000003ffff59a7 */ /* 0x0005e20008000021 */
[----:B------:R-:W-:Y:S02]  /*19a0*/  ULOP3.LUT UR8, UR22, 0x2, URZ, 0xfc, !UPT ;  /* 0x0000000216087892 */ /* 0x000fe4000f8efcff */
[----:B------:R-:W-:Y:S02]  /*19b0*/  UIADD3 UR16, UPT, UPT, UR16, 0x1, URZ ;  /* 0x0000000110107890 */ /* 0x000fe4000fffe0ff */
[----:B------:R-:W-:Y:S02]  /*19c0*/  UISETP.NE.AND UP0, UPT, UR8, 0x2, UPT ;  /* 0x000000020800788c */ /* 0x000fe4000bf05270 */
[----:B------:R-:W-:-:S07]  /*19d0*/  UISETP.NE.AND UP2, UPT, UR16, 0x1, UPT ;  /* 0x000000011000788c */ /* 0x000fce000bf45270 */
[----:B------:R-:W-:Y:S05]  /*19e0*/  BRA.U UP0, `(.L_x_28) ;  /* 0x0000000100047547 */ /* 0x000fea000b800000 */
[----:B------:R-:W-:Y:S05]  /*19f0*/  BPT.TRAP 0x1 ;  /* 0x000000040000795c */ /* 0x000fea0000300000 */
.L_x_28:
[----:B------:R-:W-:Y:S04]  /*1a00*/  BSSY.RECONVERGENT B0, `(.L_x_29) ;  /* 0x0000003000007945 */ /* 0x000fe80003800200 */
[----:B------:R-:W-:Y:S05]  /*1a10*/  @!P4 BRA `(.L_x_30) ;  /* 0x000000000004c947 */ /* 0x000fea0003800000 */
[----:B------:R-:W-:Y:S05]  /*1a20*/  BPT.TRAP 0x1 ;  /* 0x000000040000795c */ /* 0x000fea0000300000 */
.L_x_30:
[----:B------:R-:W-:Y:S05]  /*1a30*/  BSYNC.RECONVERGENT B0 ;  /* 0x0000000000007941 */ /* 0x000fea0003800200 */
.L_x_29:
[----:B------:R-:W-:Y:S02]  /*1a40*/  UIADD3 UR23, UPT, UPT, UR17, 0x1, URZ ;  /* 0x0000000111177890 */ /* 0x000fe4000fffe0ff */
[----:B------:R-:W-:Y:S02]  /*1a50*/  UIADD3 UR28, UP1, UPT, UR14, 0x80, URZ ;  /* 0x000000800e1c7890 */ /* 0x000fe4000ff3e0ff */
[----:B------:R-:W-:Y:S02]  /*1a60*/  UISETP.NE.AND UP0, UPT, UR23, 0x3, UPT ;  /* 0x000000031700788c */ /* 0x000fe4000bf05270 */
[----:B------:R-:W-:Y:S02]  /*1a70*/  ULOP3.LUT UR33, UR33, 0xfefffff8, URZ, 0xc0, !UPT ;  /* 0xfefffff821217892 */ /* 0x000fe4000f8ec0ff */
[----:B------:R-:W-:Y:S02]  /*1a80*/  USEL UR9, URZ, 0x1, UP0 ;  /* 0x00000001ff097887 */ /* 0x000fe40008000000 */
[----:B------:R-:W-:-:S02]  /*1a90*/  USEL UR23, UR23, URZ, UP0 ;  /* 0x000000ff17177287 */ /* 0x000fc40008000000 */
[----:B------:R-:W-:Y:S02]  /*1aa0*/  UIADD3 UR26, UP0, UPT, UR14, 0x180, URZ ;  /* 0x000001800e1a7890 */ /* 0x000fe4000ff1e0ff */
[----:B------:R-:W-:Y:S01]  /*1ab0*/  ULEA UR8, UR23, UR6, 0x3 ;  /* 0x0000000617087291 */ /* 0x000fe2000f8e18ff */
[----:B------:R-:W-:Y:S01]  /*1ac0*/  LOP3.LUT R15, R15, UR9, RZ, 0x3c, !PT ;  /* 0x000000090f0f7c12 */ /* 0x000fe2000f8e3cff */
[----:B------:R-:W-:Y:S02]  /*1ad0*/  UIADD3.X UR29, UPT, UPT, URZ, UR15, URZ, UP1, !UPT ;  /* 0x0000000fff1d7290 */ /* 0x000fe40008ffe4ff */
[----:B------:R-:W-:Y:S01]  /*1ae0*/  UIADD3.X UR27, UPT, UPT, URZ, UR15, URZ, UP0, !UPT ;  /* 0x0000000fff1b7290 */ /* 0x000fe200087fe4ff */
[----:B-1----:R-:W-:Y:S01]  /*1af0*/  SHF.L.U32 R2, R15, 0x1f, RZ ;  /* 0x0000001f0f027819 */ /* 0x002fe200000006ff */
[----:B------:R-:W-:Y:S01]  /*1b00*/  UMOV UR18, 0x0 ;  /* 0x0000000000127882 */ /* 0x000fe20000000000 */
[----:B------:R-:W-:Y:S01]  /*1b10*/  UMOV UR19, 0x10000000 ;  /* 0x1000000000137882 */ /* 0x000fe20000000000 */
[----:B------:R-:W-:Y:S01]  /*1b20*/  UMOV UR10, UR34 ;  /* 0x00000022000a7c82 */ /* 0x000fe20008000000 */
[----:B------:R4:W1:Y:S01]  /*1b30*/  SYNCS.PHASECHK.TRANS64.TRYWAIT P0, [UR8+0x18], R2 ;  /* 0x00001802ff0075a7 */ /* 0x0008620008001108 */
[----:B------:R-:W-:Y:S01]  /*1b40*/  ULEA UR8, UR17, UR6, 0xd ;  /* 0x0000000611087291 */ /* 0x000fe2000f8e68ff */
[----:B------:R-:W-:Y:S01]  /*1b50*/  UMOV UR12, UR36 ;  /* 0x00000024000c7c82 */ /* 0x000fe20008000000 */
[----:B------:R-:W-:-:S02]  /*1b60*/  UMOV UR9, UR33 ;  /* 0x0000002100097c82 */ /* 0x000fc40008000000 */
[----:B------:R-:W-:Y:S02]  /*1b70*/  UIADD3 UR32, UPT, UPT, UR8, 0xc400, URZ ;  /* 0x0000c40008207890 */ /* 0x000fe4000fffe0ff */
[----:B------:R-:W-:Y:S01]  /*1b80*/  UIADD3 UR8, UPT, UPT, UR8, 0x12400, URZ ;  /* 0x0001240008087890 */ /* 0x000fe2000fffe0ff */
[----:B------:R-:W-:Y:S01]  /*1b90*/  UMOV UR25, UR13 ;  /* 0x0000000d00197c82 */ /* 0x000fe20008000000 */
[----:B------:R-:W-:-:S05]  /*1ba0*/  UMOV UR17, UR23 ;  /* 0x0000001700117c82 */ /* 0x000fca0008000000 */
[----:B------:R2:W-:Y:S02]  /*1bb0*/  UTMALDG.3D.2CTA [UR32], [UR28], desc[UR18] ;  /* 0x000012201c0075b4 */ /* 0x0005e40008211000 */
[----:B------:R4:W-:Y:S01]  /*1bc0*/  UTMALDG.3D.2CTA [UR8], [UR26], desc[UR18] ;  /* 0x000012081a0075b4 */ /* 0x0009e20008211000 */
[----:B--2---:R-:W-:Y:S01]  /*1bd0*/  UIADD3 UR34, UPT, UPT, UR34, 0x40, URZ ;  /* 0x0000004022227890 */ /* 0x004fe2000fffe0ff */
[----:B------:R-:W-:Y:S11]  /*1be0*/  BRA.U UP2, `(.L_x_31) ;  /* 0xfffffffd02507547 */ /* 0x000ff6000b83ffff */
.L_x_25:
[----:B----4-:R-:W-:Y:S01]  /*1bf0*/  ULEA UR8, UR23, UR6, 0x3 ;  /* 0x0000000617087291 */ /* 0x010fe2000f8e18ff */
[----:B-1----:R-:W-:Y:S01]  /*1c00*/  SHF.L.U32 R2, R15, 0x1f, RZ ;  /* 0x0000001f0f027819 */ /* 0x002fe200000006ff */
[----:B------:R-:W-:Y:S01]  /*1c10*/  @!P1 SYNCS.ARRIVE.TRANS64.A1T0 RZ, [UR6+0x78], RZ ;  /* 0x000078ffffff99a7 */ /* 0x000fe20008100006 */
[----:B------:R-:W-:-:S06]  /*1c20*/  UISETP.GT.AND UP0, UPT, UR7, UR5, UPT ;  /* 0x000000050700728c */ /* 0x000fcc000bf04270 */
[----:B--2---:R1:W2:Y:S03]  /*1c30*/  SYNCS.PHASECHK.TRANS64.TRYWAIT P0, [UR8+0x18], R2 ;  /* 0x00001802ff0075a7 */ /* 0x0042a60008001108 */
[----:B------:R-:W-:Y:S05]  /*1c40*/  BRA.U !UP0, `(.L_x_32) ;  /* 0x0000000108bc7547 */ /* 0x000fea000b800000 */
[----:B------:R-:W-:Y:S01]  /*1c50*/  UIADD3 UR26, UPT, UPT, UR24, UR25, URZ ;  /* 0x00000019181a7290 */ /* 0x000fe2000fffe0ff */
[----:B------:R-:W-:-:S11]  /*1c60*/  UMOV UR27, UR23 ;  /* 0x00000017001b7c82 */ /* 0x000fd60008000000 */
.L_x_38:
[----:B------:R-:W-:Y:S01]  /*1c70*/  ULEA UR17, UR27, UR6, 0x3 ;  /* 0x000000061b117291 */ /* 0x000fe2000f8e18ff */
[----:B--2---:R-:W-:Y:S01]  /*1c80*/  @P5 MOV R3, 0x8000 ;  /* 0x0000800000035802 */ /* 0x004fe20000000f00 */
[----:B-12---:R-:W-:Y:S10]  /*1c90*/  @P0 BRA `(.L_x_33) ;  /* 0x00000000000c0947 */ /* 0x006ff40003800000 */
[----:B------:R-:W-:-:S04]  /*1ca0*/  SHF.L.U32 R5, R15, 0x1f, RZ ;  /* 0x0000001f0f057819 */ /* 0x000fc800000006ff */
[----:B------:R-:W2:Y:S02]  /*1cb0*/  SYNCS.PHASECHK.TRANS64.TRYWAIT P0, [UR17+0x18], R5 ;  /* 0x00001805ff0075a7 */ /* 0x000ea40008001111 */
[----:B--2---:R-:W-:Y:S05]  /*1cc0*/  @!P0 BRA `(.L_x_34) ;  /* 0x0000009800648947 */ /* 0x004fea0003800000 */
.L_x_33:
[----:B------:R2:W-:Y:S01]  /*1cd0*/  @P5 SYNCS.ARRIVE.TRANS64 RZ, [UR17], R3 ;  /* 0x00000003ffff59a7 */ /* 0x0005e20008000011 */
[----:B------:R-:W-:-:S04]  /*1ce0*/  ULOP3.LUT UR8, UR22, 0x2, URZ, 0xfc, !UPT ;  /* 0x0000000216087892 */ /* 0x000fc8000f8efcff */
[----:B------:R-:W-:-:S09]  /*1cf0*/  UISETP.NE.AND UP0, UPT, UR8, 0x2, UPT ;  /* 0x000000020800788c */ /* 0x000fd2000bf05270 */
[----:B------:R-:W-:Y:S05]  /*1d00*/  BRA.U UP0, `(.L_x_35) ;  /* 0x0000000100047547 */ /* 0x000fea000b800000 */
[----:B------:R-:W-:Y:S05]  /*1d10*/  BPT.TRAP 0x1 ;  /* 0x000000040000795c */ /* 0x000fea0000300000 */
.L_x_35:
[----:B------:R-:W-:Y:S04]  /*1d20*/  BSSY.RECONVERGENT B0, `(.L_x_36) ;  /* 0x0000003000007945 */ /* 0x000fe80003800200 */
[----:B------:R-:W-:Y:S05]  /*1d30*/  @!P4 BRA `(.L_x_37) ;  /* 0x000000000004c947 */ /* 0x000fea0003800000 */
[----:B------:R-:W-:Y:S05]  /*1d40*/  BPT.TRAP 0x1 ;  /* 0x000000040000795c */ /* 0x000fea0000300000 */
.L_x_37:
[----:B------:R-:W-:Y:S05]  /*1d50*/  BSYNC.RECONVERGENT B0 ;  /* 0x0000000000007941 */ /* 0x000fea0003800200 */
.L_x_36:
[----:B------:R-:W-:Y:S02]  /*1d60*/  UIADD3 UR23, UPT, UPT, UR27, 0x1, URZ ;  /* 0x000000011b177890 */ /* 0x000fe4000fffe0ff */
[----:B------:R-:W-:Y:S02]  /*1d70*/  UIADD3 UR32, UP1, UPT, UR14, 0x80, URZ ;  /* 0x000000800e207890 */ /* 0x000fe4000ff3e0ff */
[----:B------:R-:W-:Y:S02]  /*1d80*/  UISETP.NE.AND UP0, UPT, UR23, 0x3, UPT ;  /* 0x000000031700788c */ /* 0x000fe4000bf05270 */
[----:B------:R-:W-:Y:S02]  /*1d90*/  USHF.L.U32 UR18, UR25, 0x6, URZ ;  /* 0x0000000619127899 */ /* 0x000fe400080006ff */
[----:B------:R-:W-:Y:S02]  /*1da0*/  USEL UR9, URZ, 0x1, UP0 ;  /* 0x00000001ff097887 */ /* 0x000fe40008000000 */
[----:B------:R-:W-:-:S02]  /*1db0*/  USEL UR23, UR23, URZ, UP0 ;  /* 0x000000ff17177287 */ /* 0x000fc40008000000 */
[----:B------:R-:W-:Y:S02]  /*1dc0*/  UIADD3 UR30, UP0, UPT, UR14, 0x180, URZ ;  /* 0x000001800e1e7890 */ /* 0x000fe4000ff1e0ff */
[----:B------:R-:W-:Y:S01]  /*1dd0*/  ULEA UR8, UR23, UR6, 0x3 ;  /* 0x0000000617087291 */ /* 0x000fe2000f8e18ff */
[----:B------:R-:W-:Y:S01]  /*1de0*/  LOP3.LUT R15, R15, UR9, RZ, 0x3c, !PT ;  /* 0x000000090f0f7c12 */ /* 0x000fe2000f8e3cff */
[----:B------:R-:W-:Y:S02]  /*1df0*/  ULOP3.LUT UR17, UR17, 0xfefffff8, URZ, 0xc0, !UPT ;  /* 0xfefffff811117892 */ /* 0x000fe4000f8ec0ff */
[----:B------:R-:W-:Y:S01]  /*1e00*/  UIADD3.X UR33, UPT, UPT, URZ, UR15, URZ, UP1, !UPT ;  /* 0x0000000fff217290 */ /* 0x000fe20008ffe4ff */
[----:B-1----:R-:W-:Y:S01]  /*1e10*/  SHF.L.U32 R2, R15, 0x1f, RZ ;  /* 0x0000001f0f027819 */ /* 0x002fe200000006ff */
[----:B------:R-:W-:Y:S01]  /*1e20*/  UIADD3.X UR31, UPT, UPT, URZ, UR15, URZ, UP0, !UPT ;  /* 0x0000000fff1f7290 */ /* 0x000fe200087fe4ff */
[----:B------:R-:W-:Y:S02]  /*1e30*/  UMOV UR28, 0x0 ;  /* 0x00000000001c7882 */ /* 0x000fe40000000000 */
[----:B------:R4:W1:Y:S01]  /*1e40*/  SYNCS.PHASECHK.TRANS64.TRYWAIT P0, [UR8+0x18], R2 ;  /* 0x00001802ff0075a7 */ /* 0x0008620008001108 */
[----:B------:R-:W-:Y:S01]  /*1e50*/  ULEA UR8, UR27, UR6, 0xd ;  /* 0x000000061b087291 */ /* 0x000fe2000f8e68ff */
[----:B------:R-:W-:Y:S01]  /*1e60*/  UMOV UR29, 0x10000000 ;  /* 0x10000000001d7882 */ /* 0x000fe20000000000 */
[----:B------:R-:W-:-:S02]  /*1e70*/  UMOV UR19, UR35 ;  /* 0x0000002300137c82 */ /* 0x000fc40008000000 */
[----:B------:R-:W-:Y:S02]  /*1e80*/  UIADD3 UR16, UPT, UPT, UR8, 0xc400, URZ ;  /* 0x0000c40008107890 */ /* 0x000fe4000fffe0ff */
[----:B------:R-:W-:Y:S01]  /*1e90*/  UIADD3 UR8, UPT, UPT, UR8, 0x12400, URZ ;  /* 0x0001240008087890 */ /* 0x000fe2000fffe0ff */
[----:B------:R-:W-:Y:S01]  /*1ea0*/  UMOV UR20, UR36 ;  /* 0x0000002400147c82 */ /* 0x000fe20008000000 */
[----:B------:R-:W-:Y:S01]  /*1eb0*/  UMOV UR12, UR36 ;  /* 0x00000024000c7c82 */ /* 0x000fe20008000000 */
[----:B------:R-:W-:Y:S01]  /*1ec0*/  UMOV UR9, UR17 ;  /* 0x0000001100097c82 */ /* 0x000fe20008000000 */
[----:B------:R-:W-:Y:S01]  /*1ed0*/  UMOV UR10, UR18 ;  /* 0x00000012000a7c82 */ /* 0x000fe20008000000 */
[----:B------:R-:W-:Y:S02]  /*1ee0*/  UIADD3 UR25, UPT, UPT, UR25, 0x1, URZ ;  /* 0x0000000119197890 */ /* 0x000fe4000fffe0ff */
[----:B------:R4:W-:Y:S01]  /*1ef0*/  UTMALDG.3D.2CTA [UR16], [UR32], desc[UR28] ;  /* 0x00001c10200075b4 */ /* 0x0009e20008211000 */
[----:B------:R-:W-:Y:S01]  /*1f00*/  UMOV UR27, UR23 ;  /* 0x00000017001b7c82 */ /* 0x000fe20008000000 */
[----:B------:R-:W-:Y:S01]  /*1f10*/  UISETP.NE.AND UP0, UPT, UR25, UR26, UPT ;  /* 0x0000001a1900728c */ /* 0x000fe2000bf05270 */
[----:B------:R4:W-:Y:S08]  /*1f20*/  UTMALDG.3D.2CTA [UR8], [UR30], desc[UR28] ;  /* 0x00001c081e0075b4 */ /* 0x0009f00008211000 */
[----:B----4-:R-:W-:Y:S05]  /*1f30*/  BRA.U UP0, `(.L_x_38) ;  /* 0xfffffffd004c7547 */ /* 0x010fea000b83ffff */
.L_x_32:
[C---:B-1----:R-:W-:Y:S01]  /*1f40*/  LEA R2, R14.reuse, UR6, 0x3 ;  /* 0x000000060e027c11 */ /* 0x042fe2000f8e18ff */
[----:B------:R-:W-:Y:S01]  /*1f50*/  NOP ;  /* 0x0000000000007918 */ /* 0x000fe20000000000 */
[----:B--2---:R-:W-:Y:S02]  /*1f60*/  SHF.L.U32 R3, R13, 0x1f, RZ ;  /* 0x0000001f0d037819 */ /* 0x004fe400000006ff */
[----:B------:R-:W-:Y:S02]  /*1f70*/  LEA R4, R14, UR6, 0x4 ;  /* 0x000000060e047c11 */ /* 0x000fe4000f8e20ff */
[----:B------:R-:W1:Y:S02]  /*1f80*/  SYNCS.PHASECHK.TRANS64.TRYWAIT P0, [R2+URZ+0x80], R3 ;  /* 0x00008003020075a7 */ /* 0x000e6400080011ff */
[----:B-1----:R-:W-:Y:S05]  /*1f90*/  @!P0 BRA `(.L_x_39) ;  /* 0x0000009400c88947 */ /* 0x002fea0003800000 */
.L_x_146:
[----:B------:R-:W2:Y:S01]  /*1fa0*/  LDS.128 R4, [R4+0xf0] ;  /* 0x0000f00004047984 */ /* 0x000ea20000000c00 */
[----:B------:R-:W-:Y:S01]  /*1fb0*/  ISETP.GE.AND P0, PT, R72, 0x1, PT ;  /* 0x000000014800780c */ /* 0x000fe20003f06270 */
[----:B-1----:R-:W-:Y:S01]  /*1fc0*/  VIADD R2, R2, 0x90 ;  /* 0x0000009002027836 */ /* 0x002fe20000000000 */
[----:B------:R-:W-:Y:S01]  /*1fd0*/  @!PT LDS RZ, [RZ] ;  /* 0x00000000fffff984 */ /* 0x000fe20000000800 */
[----:B------:R-:W-:Y:S01]  /*1fe0*/  @!PT LDS RZ, [RZ] ;  /* 0x00000000fffff984 */ /* 0x000fe20000000800 */
[----:B------:R-:W-:Y:S01]  /*1ff0*/  @!PT LDS RZ, [RZ] ;  /* 0x00000000fffff984 */ /* 0x000fe20000000800 */
[----:B------:R-:W-:Y:S01]  /*2000*/  @!PT LDS RZ, [RZ] ;  /* 0x00000000fffff984 */ /* 0x000fe20000000800 */
[----:B------:R1:W-:Y:S06]  /*2010*/  MEMBAR.ALL.CTA ;  /* 0x0000000000007992 */ /* 0x0003ec0000008000 */
[----:B-1----:R-:W1:Y:S01]  /*2020*/  FENCE.VIEW.ASYNC.S ;  /* 0x00000000000073c6 */ /* 0x002e620000000000 */
[----:B------:R-:W-:-:S04]  /*2030*/  PRMT R2, RZ, 0x654, R2 ;  /* 0x00000654ff027816 */ /* 0x000fc80000000002 */
[----:B-1----:R1:W-:Y:S01]  /*2040*/  SYNCS.ARRIVE.TRANS64.RED.A1T0 RZ, [R2+URZ], RZ ;  /* 0x000000ff02ff79a7 */ /* 0x0023e200081004ff */
[----:B--2---:R-:W-:-:S13]  /*2050*/  LOP3.LUT P2, RZ, R6, 0x1, RZ, 0xc0, !PT ;  /* 0x0000000106ff7812 */ /* 0x004fda000784c0ff */
[----:B------:R-:W-:Y:S01]  /*2060*/  @P2 SHF.R.U32.HI R3, RZ, 0x10, R5 ;  /* 0x00000010ff032819 */ /* 0x000fe20000011605 */
[----:B------:R-:W-:Y:S01]  /*2070*/  VOTEU.ANY UP0, P2 ;  /* 0x0000000000ff7886 */ /* 0x000fe20001000100 */
[----:B------:R-:W-:Y:S02]  /*2080*/  @P2 MOV R11, R4 ;  /* 0x00000004000b2202 */ /* 0x000fe40000000f00 */
[----:B------:R-:W-:Y:S02]  /*2090*/  @P2 R2UR.BROADCAST UR8, R3 ;  /* 0x00000000030822ca */ /* 0x000fe400008e0000 */
[----:B------:R-:W-:-:S11]  /*20a0*/  @P2 LOP3.LUT R8, R5, 0xffff, RZ, 0xc0, !PT ;  /* 0x0000ffff05082812 */ /* 0x000fd600078ec0ff */
[----:B------:R-:W-:Y:S01]  /*20b0*/  @UP0 UMOV UR36, UR8 ;  /* 0x0000000800240c82 */ /* 0x000fe20008000000 */
[----:B-1----:R-:W-:Y:S05]  /*20c0*/  @!P0 BRA `(.L_x_40) ;  /* 0x0000000000b88947 */ /* 0x002fea0003800000 */
[----:B------:R-:W3:Y:S01]  /*20d0*/  LDC.64 R4, c[0x0][0xb18] ;  /* 0x0002c600ff047b82 */ /* 0x000ee20000000a00 */
[----:B------:R-:W-:-:S07]  /*20e0*/  ISETP.NE.AND P3, PT, R72, 0x1, PT ;  /* 0x000000014800780c */ /* 0x000fce0003f65270 */
[----:B------:R-:W1:Y:S08]  /*20f0*/  LDC.64 R6, c[0x0][0xb10] ;  /* 0x0002c400ff067b82 */ /* 0x000e700000000a00 */
[----:B------:R-:W2:Y:S08]  /*2100*/  LDC R17, c[0x0][0xb20] ;  /* 0x0002c800ff117b82 */ /* 0x000eb00000000800 */
[----:B------:R-:W4:Y:S01]  /*2110*/  LDC R18, c[0x0][0xb0c] ;  /* 0x0002c300ff127b82 */ /* 0x000f220000000800 */
[----:B---3--:R-:W-:Y:S01]  /*2120*/  IMAD.HI.U32 R22, R0, R5, RZ ;  /* 0x0000000500167227 */ /* 0x008fe200078e00ff */
[----:B------:R-:W-:-:S06]  /*2130*/  ISETP.NE.AND P0, PT, R4, 0x1, PT ;  /* 0x000000010400780c */ /* 0x000fcc0003f05270 */
[----:B------:R-:W3:Y:S01]  /*2140*/  LDC.64 R2, c[0x0][0xb28] ;  /* 0x0002ca00ff027b82 */ /* 0x000ee20000000a00 */
[----:B-1----:R-:W-:-:S04]  /*2150*/  IMAD.HI.U32 R20, R9, R6, RZ ;  /* 0x0000000609147227 */ /* 0x002fc800078e00ff */
[----:B------:R-:W-:Y:S01]  /*2160*/  IMAD.HI.U32 R24, R11, R6, RZ ;  /* 0x000000060b187227 */ /* 0x000fe200078e00ff */
[----:B------:R-:W-:Y:S02]  /*2170*/  SHF.R.U32.HI R20, RZ, R7, R20 ;  /* 0x00000007ff147219 */ /* 0x000fe40000011614 */
[----:B--2---:R-:W-:Y:S01]  /*2180*/  SHF.R.U32.HI R19, RZ, R17, R22 ;  /* 0x00000011ff137219 */ /* 0x004fe20000011616 */
[----:B------:R-:W-:Y:S01]  /*2190*/  IMAD.HI.U32 R22, R8, R5, RZ ;  /* 0x0000000508167227 */ /* 0x000fe200078e00ff */
[----:B------:R-:W-:Y:S02]  /*21a0*/  SHF.R.U32.HI R24, RZ, R7, R24 ;  /* 0x00000007ff187219 */ /* 0x000fe40000011618 */
[----:B------:R-:W-:Y:S02]  /*21b0*/  SEL R19, R0, R19, !P0 ;  /* 0x0000001300137207 */ /* 0x000fe40004000000 */
[----:B------:R-:W-:Y:S02]  /*21c0*/  SHF.R.U32.HI R17, RZ, R17, R22 ;  /* 0x00000011ff117219 */ /* 0x000fe40000011616 */
[----:B----4-:R-:W-:-:S02]  /*21d0*/  ISETP.NE.AND P1, PT, R18, 0x1, PT ;  /* 0x000000011200780c */ /* 0x010fc40003f25270 */
[----:B------:R-:W-:Y:S02]  /*21e0*/  SEL R17, R8, R17, !P0 ;  /* 0x0000001108117207 */ /* 0x000fe40004000000 */
[----:B------:R-:W-:Y:S02]  /*21f0*/  SEL R21, R9, R20, !P1 ;  /* 0x0000001409157207 */ /* 0x000fe40004800000 */
[----:B------:R-:W-:Y:S01]  /*2200*/  SEL R5, R11, R24, !P1 ;  /* 0x000000180b057207 */ /* 0x000fe20004800000 */
[----:B---3--:R-:W-:Y:S01]  /*2210*/  IMAD.HI.U32 R20, R19, R2, RZ ;  /* 0x0000000213147227 */ /* 0x008fe200078e00ff */
[----:B------:R-:W-:-:S03]  /*2220*/  IADD3 R7, PT, PT, -R17, RZ, RZ ;  /* 0x000000ff11077210 */ /* 0x000fc60007ffe1ff */
        /* <DEDUP_REMOVED lines=11> */
[----:B------:R-:W-:-:S04]  /*22e0*/  @!P0 IMAD.HI.U32 R20, R5, R2, RZ ;  /* 0x0000000205148227 */ /* 0x000fc800078e00ff */
[----:B------:R-:W-:Y:S01]  /*22f0*/  IMAD.MOV R2, RZ, RZ, -R6 ;  /* 0x000000ffff027224 */ /* 0x000fe200078e0a06 */
[----:B------:R-:W-:-:S03]  /*2300*/  @!P0 SHF.R.U32.HI R20, RZ, R3, R20 ;  /* 0x00000003ff148219 */ /* 0x000fc60000011614 */
[----:B------:R-:W-:Y:S01]  /*2310*/  IMAD R2, R72, R2, R17 ;  /* 0x0000000248027224 */ /* 0x000fe200078e0211 */
        /* <DEDUP_REMOVED lines=9> */
.L_x_40:
[----:B------:R-:W1:Y:S02]  /*23b0*/  LDCU UR8, c[0x0][0xb30] ;  /* 0x00016600ff0877ac */ /* 0x000e640008000800 */
[----:B-1----:R-:W-:-:S09]  /*23c0*/  UISETP.NE.AND UP0, UPT, UR8, 0x1, UPT ;  /* 0x000000010800788c */ /* 0x002fd2000bf05270 */
[----:B------:R-:W-:Y:S05]  /*23d0*/  BRA.U UP0, `(.L_x_41) ;  /* 0x0000000100407547 */ /* 0x000fea000b800000 */
[----:B------:R-:W1:Y:S08]  /*23e0*/  LDC.64 R4, c[0x0][0xb10] ;  /* 0x0002c400ff047b82 */ /* 0x000e700000000a00 */
[----:B------:R-:W2:Y:S08]  /*23f0*/  LDC.64 R2, c[0x0][0xb18] ;  /* 0x0002c600ff027b82 */ /* 0x000eb00000000a00 */
[----:B------:R-:W4:Y:S08]  /*2400*/  LDC R6, c[0x0][0xb20] ;  /* 0x0002c800ff067b82 */ /* 0x000f300000000800 */
[----:B------:R-:W3:Y:S01]  /*2410*/  LDC R18, c[0x0][0xb0c] ;  /* 0x0002c300ff127b82 */ /* 0x000ee20000000800 */
[----:B-1----:R-:W-:-:S05]  /*2420*/  IMAD.HI.U32 R4, R11, R4, RZ ;  /* 0x000000040b047227 */ /* 0x002fca00078e00ff */
[----:B------:R-:W-:Y:S01]  /*2430*/  SHF.R.U32.HI R4, RZ, R5, R4 ;  /* 0x00000005ff047219 */ /* 0x000fe20000011604 */
[----:B--2---:R-:W-:Y:S01]  /*2440*/  IMAD.HI.U32 R3, R8, R3, RZ ;  /* 0x0000000308037227 */ /* 0x004fe200078e00ff */
[----:B------:R-:W-:-:S04]  /*2450*/  ISETP.NE.AND P0, PT, R2, 0x1, PT ;  /* 0x000000010200780c */ /* 0x000fc80003f05270 */
[----:B----4-:R-:W-:-:S04]  /*2460*/  SHF.R.U32.HI R3, RZ, R6, R3 ;  /* 0x00000006ff037219 */ /* 0x010fc80000011603 */
[----:B------:R-:W-:Y:S02]  /*2470*/  SEL R3, R8, R3, !P0 ;  /* 0x0000000308037207 */ /* 0x000fe40004000000 */
[----:B---3--:R-:W-:-:S04]  /*2480*/  ISETP.NE.AND P1, PT, R18, 0x1, PT ;  /* 0x000000011200780c */ /* 0x008fc80003f25270 */
[----:B------:R-:W-:-:S05]  /*2490*/  SEL R4, R11, R4, !P1 ;  /* 0x000000040b047207 */ /* 0x000fca0004800000 */
[----:B------:R-:W-:Y:S02]  /*24a0*/  IMAD.IADD R5, R3, 0x1, -R4 ;  /* 0x0000000103057824 */ /* 0x000fe400078e0a04 */
[----:B------:R-:W-:Y:S02]  /*24b0*/  IMAD.IADD R3, R4, 0x1, -R3 ;  /* 0x0000000104037824 */ /* 0x000fe400078e0a03 */
[----:B------:R-:W-:Y:S02]  /*24c0*/  IMAD R11, R5, R18, R11 ;  /* 0x00000012050b7224 */ /* 0x000fe400078e020b */
[----:B------:R-:W-:-:S07]  /*24d0*/  IMAD R8, R3, R2, R8 ;  /* 0x0000000203087224 */ /* 0x000fce00078e0208 */
.L_x_41:
[----:B------:R-:W-:Y:S01]  /*24e0*/  VIADD R14, R14, 0x1 ;  /* 0x000000010e0e7836 */ /* 0x000fe20000000000 */
[----:B------:R-:W-:Y:S01]  /*24f0*/  PLOP3.LUT P1, PT, PT, PT, PT, 0x80, 0x8 ;  /* 0x000000000008781c */ /* 0x000fe20003f2f070 */
[----:B------:R-:W-:Y:S02]  /*2500*/  IMAD.IADD R21, R11, 0x1, R170 ;  /* 0x000000010b157824 */ /* 0x000fe400078e02aa */
[----:B------:R-:W-:Y:S01]  /*2510*/  IMAD.IADD R20, R8, 0x1, R147 ;  /* 0x0000000108147824 */ /* 0x000fe200078e0293 */
[----:B------:R-:W-:-:S04]  /*2520*/  ISETP.NE.AND P0, PT, R14, 0x2, PT ;  /* 0x000000020e00780c */ /* 0x000fc80003f05270 */
[----:B------:R-:W-:Y:S02]  /*2530*/  SEL R2, RZ, 0x1, P0 ;  /* 0x00000001ff027807 */ /* 0x000fe40000000000 */
[----:B------:R-:W-:Y:S02]  /*2540*/  SEL R14, R14, RZ, P0 ;  /* 0x000000ff0e0e7207 */ /* 0x000fe40000000000 */
[----:B------:R-:W-:Y:S01]  /*2550*/  LOP3.LUT R13, R13, R2, RZ, 0x3c, !PT ;  /* 0x000000020d0d7212 */ /* 0x000fe200078e3cff */
[----:B------:R-:W-:Y:S06]  /*2560*/  @P2 BRA `(.L_x_42) ;  /* 0xfffffff000642947 */ /* 0x000fec000383ffff */
[----:B------:R-:W-:Y:S01]  /*2570*/  UIADD3 UR6, UPT, UPT, UR6, 0x18, URZ ;  /* 0x0000001806067890 */ /* 0x000fe2000fffe0ff */
[----:B------:R-:W-:-:S03]  /*2580*/  SHF.L.U32 R3, R15, 0x1f, RZ ;  /* 0x0000001f0f037819 */ /* 0x000fc600000006ff */
[----:B------:R-:W-:-:S09]  /*2590*/  ULEA UR4, UR23, UR6, 0x3 ;  /* 0x0000000617047291 */ /* 0x000fd2000f8e18ff */
[----:B------:R-:W1:Y:S02]  /*25a0*/  SYNCS.PHASECHK.TRANS64.TRYWAIT P0, [UR4], R3 ;  /* 0x00000003ff0075a7 */ /* 0x000e640008001104 */
[----:B-1----:R-:W-:Y:S05]  /*25b0*/  @!P0 BRA `(.L_x_43) ;  /* 0x0000009000548947 */ /* 0x002fea0003800000 */
.L_x_148:
[----:B------:R-:W-:-:S04]  /*25c0*/  UIADD3 UR5, UPT, UPT, UR23, 0x1, URZ ;  /* 0x0000000117057890 */ /* 0x000fc8000fffe0ff */
[----:B------:R-:W-:-:S04]  /*25d0*/  UISETP.NE.AND UP0, UPT, UR5, 0x3, UPT ;  /* 0x000000030500788c */ /* 0x000fc8000bf05270 */
[----:B------:R-:W-:Y:S02]  /*25e0*/  USEL UR7, URZ, 0x1, UP0 ;  /* 0x00000001ff077887 */ /* 0x000fe40008000000 */
[----:B------:R-:W-:-:S04]  /*25f0*/  USEL UR5, UR5, URZ, UP0 ;  /* 0x000000ff05057287 */ /* 0x000fc80008000000 */
[----:B------:R-:W-:Y:S01]  /*2600*/  ULEA UR4, UR5, UR6, 0x3 ;  /* 0x0000000605047291 */ /* 0x000fe2000f8e18ff */
[----:B------:R-:W-:-:S04]  /*2610*/  LOP3.LUT R15, R15, UR7, RZ, 0x3c, !PT ;  /* 0x000000070f0f7c12 */ /* 0x000fc8000f8e3cff */
[----:B-1----:R-:W-:-:S04]  /*2620*/  SHF.L.U32 R3, R15, 0x1f, RZ ;  /* 0x0000001f0f037819 */ /* 0x002fc800000006ff */
[----:B------:R-:W1:Y:S02]  /*2630*/  SYNCS.PHASECHK.TRANS64.TRYWAIT P0, [UR4], R3 ;  /* 0x00000003ff0075a7 */ /* 0x000e640008001104 */
[----:B-1----:R-:W-:Y:S05]  /*2640*/  @!P0 BRA `(.L_x_44) ;  /* 0x0000009000488947 */ /* 0x002fea0003800000 */
.L_x_150:
[----:B------:R-:W-:-:S04]  /*2650*/  UIADD3 UR5, UPT, UPT, UR5, 0x1, URZ ;  /* 0x0000000105057890 */ /* 0x000fc8000fffe0ff */
[----:B------:R-:W-:-:S04]  /*2660*/  UISETP.NE.AND UP0, UPT, UR5, 0x3, UPT ;  /* 0x000000030500788c */ /* 0x000fc8000bf05270 */
[----:B------:R-:W-:Y:S02]  /*2670*/  USEL UR4, URZ, 0x1, UP0 ;  /* 0x00000001ff047887 */ /* 0x000fe40008000000 */
[----:B------:R-:W-:-:S04]  /*2680*/  USEL UR5, UR5, URZ, UP0 ;  /* 0x000000ff05057287 */ /* 0x000fc80008000000 */
[----:B------:R-:W-:Y:S01]  /*2690*/  ULEA UR5, UR5, UR6, 0x3 ;  /* 0x0000000605057291 */ /* 0x000fe2000f8e18ff */
[----:B-1----:R-:W-:-:S04]  /*26a0*/  LOP3.LUT R3, R15, UR4, RZ, 0x3c, !PT ;  /* 0x000000040f037c12 */ /* 0x002fc8000f8e3cff */
[----:B------:R-:W-:Y:S01]  /*26b0*/  SHF.L.U32 R3, R3, 0x1f, RZ ;  /* 0x0000001f03037819 */ /* 0x000fe200000006ff */
[----:B---3--:R-:W-:-:S07]  /*26c0*/  IMAD.U32 R0, RZ, RZ, UR5 ;  /* 0x00000005ff007e24 */ /* 0x008fce000f8e00ff */
.L_x_45:
[----:B-1----:R1:W2:Y:S02]  /*26d0*/  SYNCS.PHASECHK.TRANS64.TRYWAIT P0, [R0+URZ], R3 ;  /* 0x00000003000075a7 */ /* 0x0022a400080011ff */
[----:B--2---:R-:W-:Y:S05]  /*26e0*/  @!P0 NANOSLEEP.SYNCS 0x989680 ;  /* 0x009896800000895d */ /* 0x004fea0003900000 */
[----:B------:R-:W2:Y:S02]  /*26f0*/  @!P0 SYNCS.PHASECHK.TRANS64 P0, [R0+URZ], R3 ;  /* 0x00000003000085a7 */ /* 0x000ea400080010ff */
[----:B--2---:R-:W-:Y:S05]  /*2700*/  @P0 EXIT ;  /* 0x000000000000094d */ /* 0x004fea0003800000 */
[----:B------:R-:W-:Y:S05]  /*2710*/  BRA `(.L_x_45) ;  /* 0xfffffffc00ec7947 */ /* 0x000fea000383ffff */
.L_x_22:
[----:B------:R-:W-:-:S04]  /*2720*/  UISETP.NE.AND UP1, UPT, UR37, URZ, UPT ;  /* 0x000000ff2500728c */ /* 0x000fc8000bf25270 */
[----:B------:R-:W-:-:S09]  /*2730*/  UISETP.NE.OR UP1, UPT, UR10, 0x1, UP1 ;  /* 0x000000010a00788c */ /* 0x000fd20008f25670 */
[----:B------:R-:W-:Y:S05]  /*2740*/  BRA.U UP1, `(.L_x_46) ;  /* 0x00000005014c7547 */ /* 0x000fea000b800000 */
[----:B------:R-:W-:Y:S01]  /*2750*/  HFMA2 R11, -RZ, RZ, 0, 0 ;  /* 0x00000000ff0b7431 */ /* 0x000fe200000001ff */
[----:B------:R-:W-:Y:S01]  /*2760*/  ISETP.GE.U32.AND P2, PT, R10, 0x2, PT ;  /* 0x000000020a00780c */ /* 0x000fe20003f46070 */
[----:B------:R-:W-:Y:S01]  /*2770*/  IMAD.MOV.U32 R12, RZ, RZ, 0x1 ;  /* 0x00000001ff0c7424 */ /* 0x000fe200078e00ff */
[----:B------:R-:W-:Y:S01]  /*2780*/  CS2R R8, SRZ ;  /* 0x0000000000087805 */ /* 0x000fe2000001ff00 */
[----:B------:R-:W-:Y:S01]  /*2790*/  IMAD.MOV.U32 R3, RZ, RZ, RZ ;  /* 0x000000ffff037224 */ /* 0x000fe200078e00ff */
[----:B------:R-:W-:Y:S01]  /*27a0*/  UMOV UR4, 0x400 ;  /* 0x0000040000047882 */ /* 0x000fe20000000000 */
[----:B------:R-:W-:Y:S01]  /*27b0*/  UMOV UR6, URZ ;  /* 0x000000ff00067c82 */ /* 0x000fe20008000000 */
[----:B------:R-:W-:-:S12]  /*27c0*/  ULEA UR37, UR37, UR4, 0x18 ;  /* 0x0000000425257291 */ /* 0x000fd8000f8ec0ff */
.L_x_50:
[----:B------:R-:W-:Y:S02]  /*27d0*/  LEA R0, R3, UR37, 0x3 ;  /* 0x0000002503007c11 */ /* 0x000fe4000f8e18ff */
[----:B------:R-:W-:-:S03]  /*27e0*/  SHF.L.U32 R5, R8, 0x1f, RZ ;  /* 0x0000001f08057819 */ /* 0x000fc600000006ff */
[----:B------:R-:W-:Y:S01]  /*27f0*/  VIADD R4, R0, 0xd0 ;  /* 0x000000d000047836 */ /* 0x000fe20000000000 */
[----:B------:R-:W1:Y:S02]  /*2800*/  SYNCS.PHASECHK.TRANS64.TRYWAIT P0, [R0+URZ+0xc0], R5 ;  /* 0x0000c005000075a7 */ /* 0x000e6400080011ff */
[----:B-1----:R-:W-:Y:S05]  /*2810*/  @!P0 BRA `(.L_x_47) ;  /* 0x0000008c00ec8947 */ /* 0x002fea0003800000 */
.L_x_151:
[----:B------:R-:W-:Y:S01]  /*2820*/  ULEA UR5, UR6, UR37, 0x3 ;  /* 0x0000002506057291 */ /* 0x000fe2000f8e18ff */
[----:B------:R-:W-:Y:S01]  /*2830*/  PRMT R4, RZ, 0x654, R4 ;  /* 0x00000654ff047816 */ /* 0x000fe20000000004 */
[----:B-1----:R-:W-:Y:S01]  /*2840*/  @!P2 IMAD.MOV.U32 R5, RZ, RZ, 0x10 ;  /* 0x00000010ff05a424 */ /* 0x002fe200078e00ff */
[----:B------:R-:W-:Y:S01]  /*2850*/  SHF.L.U32 R7, R12, 0x1f, RZ ;  /* 0x0000001f0c077819 */ /* 0x000fe200000006ff */
[----:B------:R-:W-:Y:S01]  /*2860*/  UIADD3 UR4, UPT, UPT, UR5, 0x80, URZ ;  /* 0x0000008005047890 */ /* 0x000fe2000fffe0ff */
[----:B------:R1:W-:Y:S05]  /*2870*/  SYNCS.ARRIVE.TRANS64.RED.A1T0 RZ, [R4+URZ], RZ ;  /* 0x000000ff04ff79a7 */ /* 0x0003ea00081004ff */
[----:B------:R-:W-:Y:S01]  /*2880*/  IMAD.U32 R13, RZ, RZ, UR4 ;  /* 0x00000004ff0d7e24 */ /* 0x000fe2000f8e00ff */
[----:B------:R-:W2:Y:S04]  /*2890*/  SYNCS.PHASECHK.TRANS64.TRYWAIT P0, [UR5+0x90], R7 ;  /* 0x00009007ff0075a7 */ /* 0x000ea80008001105 */
[----:B------:R-:W-:Y:S01]  /*28a0*/  PRMT R13, R10, 0x654, R13 ;  /* 0x000006540a0d7816 */ /* 0x000fe2000000000d */
[----:B-12---:R-:W-:Y:S06]  /*28b0*/  @!P0 BRA `(.L_x_48) ;  /* 0x0000008c00d88947 */ /* 0x006fec0003800000 */
.L_x_153:
[----:B------:R-:W-:Y:S01]  /*28c0*/  ULEA UR4, UR6, UR37, 0x4 ;  /* 0x0000002506047291 */ /* 0x000fe2000f8e20ff */
[----:B------:R-:W-:Y:S01]  /*28d0*/  SEL R2, R13, R2, !P2 ;  /* 0x000000020d027207 */ /* 0x000fe20005000000 */
[----:B------:R-:W-:Y:S01]  /*28e0*/  UIADD3 UR5, UPT, UPT, UR5, 0x80, URZ ;  /* 0x0000008005057890 */ /* 0x000fe2000fffe0ff */
[----:B-1----:R-:W-:Y:S01]  /*28f0*/  LEA R0, R11, UR37, 0x3 ;  /* 0x000000250b007c11 */ /* 0x002fe2000f8e18ff */
[----:B------:R-:W-:Y:S01]  /*2900*/  UIADD3 UR4, UPT, UPT, UR4, 0xf0, URZ ;  /* 0x000000f004047890 */ /* 0x000fe2000fffe0ff */
[----:B------:R1:W-:Y:S01]  /*2910*/  @!P2 SYNCS.ARRIVE.TRANS64.RED RZ, [R2+URZ], R5 ;  /* 0x0000000502ffa9a7 */ /* 0x0003e200080004ff */
[----:B------:R-:W-:Y:S01]  /*2920*/  UIADD3 UR6, UPT, UPT, UR6, 0x1, URZ ;  /* 0x0000000106067890 */ /* 0x000fe2000fffe0ff */
[----:B------:R-:W-:-:S03]  /*2930*/  VIADD R3, R3, 0x1 ;  /* 0x0000000103037836 */ /* 0x000fc60000000000 */
[----:B------:R-:W-:Y:S02]  /*2940*/  UISETP.NE.AND UP0, UPT, UR6, 0x2, UPT ;  /* 0x000000020600788c */ /* 0x000fe4000bf05270 */
[----:B------:R-:W-:Y:S01]  /*2950*/  ISETP.NE.AND P0, PT, R3, 0x2, PT ;  /* 0x000000020300780c */ /* 0x000fe20003f05270 */
[----:B------:R-:W-:Y:S06]  /*2960*/  UGETNEXTWORKID.BROADCAST [UR4], [UR5] ;  /* 0x00000000040073ca */ /* 0x000fec0008000100 */
[----:B------:R-:W-:Y:S02]  /*2970*/  USEL UR4, URZ, 0x1, UP0 ;  /* 0x00000001ff047887 */ /* 0x000fe40008000000 */
[----:B------:R-:W-:-:S04]  /*2980*/  USEL UR6, UR6, URZ, UP0 ;  /* 0x000000ff06067287 */ /* 0x000fc80008000000 */
[----:B------:R-:W-:Y:S02]  /*2990*/  LOP3.LUT R12, R12, UR4, RZ, 0x3c, !PT ;  /* 0x000000040c0c7c12 */ /* 0x000fe4000f8e3cff */
[----:B-1----:R-:W-:-:S04]  /*29a0*/  SHF.L.U32 R5, R9, 0x1f, RZ ;  /* 0x0000001f09057819 */ /* 0x002fc800000006ff */
[----:B------:R-:W1:Y:S02]  /*29b0*/  SYNCS.PHASECHK.TRANS64.TRYWAIT P1, [R0+URZ+0x80], R5 ;  /* 0x00008005000075a7 */ /* 0x000e6400080211ff */
[----:B-1----:R-:W-:Y:S05]  /*29c0*/  @!P1 BRA `(.L_x_49) ;  /* 0x0000008c00ac9947 */ /* 0x002fea0003800000 */
.L_x_154:
[----:B------:R-:W-:Y:S01]  /*29d0*/  LEA R4, R11, UR37, 0x4 ;  /* 0x000000250b047c11 */ /* 0x000fe2000f8e20ff */
[----:B-1----:R-:W-:Y:S01]  /*29e0*/  VIADD R0, R0, 0x90 ;  /* 0x0000009000007836 */ /* 0x002fe20000000000 */
[----:B------:R-:W-:Y:S01]  /*29f0*/  SEL R3, R3, RZ, P0 ;  /* 0x000000ff03037207 */ /* 0x000fe20000000000 */
[----:B------:R-:W-:-:S03]  /*2a00*/  VIADD R11, R11, 0x1 ;  /* 0x000000010b0b7836 */ /* 0x000fc60000000000 */
[----:B------:R-:W1:Y:S01]  /*2a10*/  LDS.128 R4, [R4+0xf0] ;  /* 0x0000f00004047984 */ /* 0x000e620000000c00 */
[----:B------:R-:W-:Y:S02]  /*2a20*/  PRMT R0, RZ, 0x654, R0 ;  /* 0x00000654ff007816 */ /* 0x000fe40000000000 */
[C---:B------:R-:W-:Y:S01]  /*2a30*/  ISETP.NE.AND P1, PT, R11.reuse, 0x2, PT ;  /* 0x000000020b00780c */ /* 0x040fe20003f25270 */
[----:B------:R-:W-:Y:S01]  /*2a40*/  @!PT LDS RZ, [RZ] ;  /* 0x00000000fffff984 */ /* 0x000fe20000000800 */
[----:B------:R-:W-:Y:S01]  /*2a50*/  @!PT LDS RZ, [RZ] ;  /* 0x00000000fffff984 */ /* 0x000fe20000000800 */
[----:B------:R-:W-:Y:S01]  /*2a60*/  @!PT LDS RZ, [RZ] ;  /* 0x00000000fffff984 */ /* 0x000fe20000000800 */
[----:B------:R-:W-:Y:S01]  /*2a70*/  @!PT LDS RZ, [RZ] ;  /* 0x00000000fffff984 */ /* 0x000fe20000000800 */
[----:B------:R2:W-:Y:S06]  /*2a80*/  MEMBAR.ALL.CTA ;  /* 0x0000000000007992 */ /* 0x0005ec0000008000 */
[----:B--2---:R-:W2:Y:S01]  /*2a90*/  FENCE.VIEW.ASYNC.S ;  /* 0x00000000000073c6 */ /* 0x004ea20000000000 */
[----:B------:R-:W-:Y:S01]  /*2aa0*/  SEL R11, R11, RZ, P1 ;  /* 0x000000ff0b0b7207 */ /* 0x000fe20000800000 */
[----:B--2---:R2:W-:Y:S01]  /*2ab0*/  SYNCS.ARRIVE.TRANS64.RED.A1T0 RZ, [R0+URZ], RZ ;  /* 0x000000ff00ff79a7 */ /* 0x0045e200081004ff */
[----:B-1----:R-:W-:-:S02]  /*2ac0*/  LOP3.LUT P3, RZ, R6, 0x1, RZ, 0xc0, !PT ;  /* 0x0000000106ff7812 */ /* 0x002fc4000786c0ff */
[----:B------:R-:W-:-:S04]  /*2ad0*/  SEL R5, RZ, 0x1, P0 ;  /* 0x00000001ff057807 */ /* 0x000fc80000000000 */
[----:B------:R-:W-:Y:S02]  /*2ae0*/  LOP3.LUT R8, R8, R5, RZ, 0x3c, !PT ;  /* 0x0000000508087212 */ /* 0x000fe400078e3cff */
[----:B--2---:R-:W-:-:S04]  /*2af0*/  SEL R0, RZ, 0x1, P1 ;  /* 0x00000001ff007807 */ /* 0x004fc80000800000 */
[----:B------:R-:W-:Y:S01]  /*2b00*/  LOP3.LUT R9, R9, R0, RZ, 0x3c, !PT ;  /* 0x0000000009097212 */ /* 0x000fe200078e3cff */
[----:B------:R-:W-:Y:S06]  /*2b10*/  @P3 BRA `(.L_x_50) ;  /* 0xfffffffc002c3947 */ /* 0x000fec000383ffff */
[----:B------:R-:W-:Y:S01]  /*2b20*/  ULEA UR5, UR6, UR37, 0x3 ;  /* 0x0000002506057291 */ /* 0x000fe2000f8e18ff */
[----:B------:R-:W-:-:S08]  /*2b30*/  SHF.L.U32 R3, R12, 0x1f, RZ ;  /* 0x0000001f0c037819 */ /* 0x000fd000000006ff */
[----:B------:R-:W1:Y:S02]  /*2b40*/  SYNCS.PHASECHK.TRANS64 P0, [UR5+0x90], R3 ;  /* 0x00009003ff0075a7 */ /* 0x000e640008001005 */
[----:B-1----:R-:W-:Y:S05]  /*2b50*/  @P0 BRA `(.L_x_51) ;  /* 0x0000000000080947 */ /* 0x002fea0003800000 */
[----:B------:R-:W1:Y:S02]  /*2b60*/  SYNCS.PHASECHK.TRANS64.TRYWAIT P0, [UR5+0x90], R3 ;  /* 0x00009003ff0075a7 */ /* 0x000e640008001105 */
[----:B-1----:R-:W-:Y:S05]  /*2b70*/  @!P0 BRA `(.L_x_52) ;  /* 0x0000008c00548947 */ /* 0x002fea0003800000 */
.L_x_51:
[----:B------:R-:W-:-:S04]  /*2b80*/  UIADD3 UR4, UPT, UPT, UR6, 0x1, URZ ;  /* 0x0000000106047890 */ /* 0x000fc8000fffe0ff */
[----:B------:R-:W-:-:S04]  /*2b90*/  UISETP.NE.AND UP0, UPT, UR4, 0x2, UPT ;  /* 0x000000020400788c */ /* 0x000fc8000bf05270 */
[----:B------:R-:W-:Y:S02]  /*2ba0*/  USEL UR7, URZ, 0x1, UP0 ;  /* 0x00000001ff077887 */ /* 0x000fe40008000000 */
[----:B------:R-:W-:-:S04]  /*2bb0*/  USEL UR4, UR4, URZ, UP0 ;  /* 0x000000ff04047287 */ /* 0x000fc80008000000 */
[----:B------:R-:W-:Y:S01]  /*2bc0*/  ULEA UR4, UR4, UR37, 0x3 ;  /* 0x0000002504047291 */ /* 0x000fe2000f8e18ff */
[----:B-1----:R-:W-:-:S04]  /*2bd0*/  LOP3.LUT R3, R12, UR7, RZ, 0x3c, !PT ;  /* 0x000000070c037c12 */ /* 0x002fc8000f8e3cff */
[----:B------:R-:W-:-:S04]  /*2be0*/  SHF.L.U32 R0, R3, 0x1f, RZ ;  /* 0x0000001f03007819 */ /* 0x000fc800000006ff */
[----:B------:R-:W1:Y:S02]  /*2bf0*/  SYNCS.PHASECHK.TRANS64 P0, [UR4+0x90], R0 ;  /* 0x00009000ff0075a7 */ /* 0x000e640008001004 */
[----:B-1----:R-:W-:Y:S05]  /*2c00*/  @P0 EXIT ;  /* 0x000000000000094d */ /* 0x002fea0003800000 */
[----:B------:R-:W-:Y:S02]  /*2c10*/  SHF.L.U32 R3, R3, 0x1f, RZ ;  /* 0x0000001f03037819 */ /* 0x000fe400000006ff */
[----:B------:R-:W-:-:S07]  /*2c20*/  MOV R0, UR4 ;  /* 0x0000000400007c02 */ /* 0x000fce0008000f00 */
.L_x_53:
[----:B-1----:R1:W2:Y:S02]  /*2c30*/  SYNCS.PHASECHK.TRANS64.TRYWAIT P0, [R0+URZ+0x90], R3 ;  /* 0x00009003000075a7 */ /* 0x0022a400080011ff */
[----:B--2---:R-:W-:Y:S05]  /*2c40*/  @!P0 NANOSLEEP.SYNCS 0x989680 ;  /* 0x009896800000895d */ /* 0x004fea0003900000 */
[----:B------:R-:W2:Y:S02]  /*2c50*/  @!P0 SYNCS.PHASECHK.TRANS64 P0, [R0+URZ+0x90], R3 ;  /* 0x00009003000085a7 */ /* 0x000ea400080010ff */
[----:B--2---:R-:W-:Y:S05]  /*2c60*/  @P0 EXIT ;  /* 0x000000000000094d */ /* 0x004fea0003800000 */
[----:B------:R-:W-:Y:S05]  /*2c70*/  BRA `(.L_x_53) ;  /* 0xfffffffc00ec7947 */ /* 0x000fea000383ffff */
.L_x_46:
[----:B------:R-:W-:Y:S05]  /*2c80*/  BRA.U UP4, `(.L_x_54) ;  /* 0x0000001104587547 */ /* 0x000fea000b800000 */
[----:B------:R-:W-:Y:S01]  /*2c90*/  UMOV UR6, 0x40 ;  /* 0x0000004000067882 */ /* 0x000fe20000000000 */
[----:B------:R-:W-:Y:S01]  /*2ca0*/  NOP ;  /* 0x0000000000007918 */ /* 0x000fe20000000000 */
[----:B------:R-:W-:Y:S01]  /*2cb0*/  ULEA UR6, UR37, UR6, 0x18 ;  /* 0x0000000625067291 */ /* 0x000fe2000f8ec0ff */
[----:B------:R-:W-:Y:S02]  /*2cc0*/  UMOV UR7, 0x400 ;  /* 0x0000040000077882 */ /* 0x000fe40000000000 */
[----:B------:R-:W-:-:S06]  /*2cd0*/  ULEA UR37, UR37, UR7, 0x18 ;  /* 0x0000000725257291 */ /* 0x000fcc000f8ec0ff */
[----:B------:R-:W1:Y:S02]  /*2ce0*/  LDS.U8 R2, [UR6+0x1c] ;  /* 0x00001c06ff027984 */ /* 0x000e640008000000 */
[----:B-1----:R-:W-:-:S13]  /*2cf0*/  ISETP.NE.AND P0, PT, R2, RZ, PT ;  /* 0x000000ff0200720c */ /* 0x002fda0003f05270 */
[----:B------:R-:W-:Y:S05]  /*2d00*/  @P0 BRA `(.L_x_55) ;  /* 0x0000000400080947 */ /* 0x000fea0003800000 */
[----:B------:R-:W-:Y:S02]  /*2d10*/  UISETP.NE.U32.AND UP0, UPT, UR5, 0x1, UPT ;  /* 0x000000010500788c */ /* 0x000fe4000bf05070 */
[----:B------:R-:W-:-:S07]  /*2d20*/  UIADD3 UR8, UPT, UPT, UR6, 0x8, URZ ;  /* 0x0000000806087890 */ /* 0x000fce000fffe0ff */
[----:B------:R-:W-:Y:S05]  /*2d30*/  BRA.U !UP0, `(.L_x_56) ;  /* 0x00000001089c7547 */ /* 0x000fea000b800000 */
[----:B------:R-:W-:Y:S01]  /*2d40*/  ELECT P0, URZ, PT ;  /* 0x0000000000ff782f */ /* 0x000fe20003800000 */
[----:B------:R-:W-:-:S12]  /*2d50*/  BSSY B0, `(.L_x_56) ;  /* 0x0000025000007945 */ /* 0x000fd80003800000 */
[----:B------:R-:W-:Y:S05]  /*2d60*/  @!P0 BRA `(.L_x_57) ;  /* 0x00000000008c8947 */ /* 0x000fea0003800000 */
[----:B------:R-:W-:-:S05]  /*2d70*/  UMOV UR7, 0x10 ;  /* 0x0000001000077882 */ /* 0x000fca0000000000 */
[----:B------:R-:W-:Y:S04]  /*2d80*/  DEPBAR.LE SB1, 0x36 ;  /* 0x00009d800000791a */ /* 0x000fe80000000000 */
[----:B------:R-:W1:Y:S02]  /*2d90*/  UTCATOMSWS.2CTA.FIND_AND_SET.ALIGN UP1, UR7, UR7 ;  /* 0x00000007000775e3 */ /* 0x000e640008220800 */
[----:B-1----:R-:W-:Y:S01]  /*2da0*/  MOV R11, UR7 ;  /* 0x00000007000b7c02 */ /* 0x002fe20008000f00 */
[----:B------:R-:W-:Y:S06]  /*2db0*/  BRA.U UP1, `(.L_x_58) ;  /* 0x0000000101187547 */ /* 0x000fec000b800000 */
.L_x_59:
[----:B------:R-:W-:Y:S05]  /*2dc0*/  NANOSLEEP 0x64 ;  /* 0x000000640000795d */ /* 0x000fea0003800000 */
[----:B------:R-:W-:-:S05]  /*2dd0*/  UMOV UR7, 0x10 ;  /* 0x0000001000077882 */ /* 0x000fca0000000000 */
[----:B------:R-:W-:Y:S04]  /*2de0*/  DEPBAR.LE SB1, 0x36 ;  /* 0x00009d800000791a */ /* 0x000fe80000000000 */
[----:B------:R-:W1:Y:S02]  /*2df0*/  UTCATOMSWS.2CTA.FIND_AND_SET.ALIGN UP1, UR7, UR7 ;  /* 0x00000007000775e3 */ /* 0x000e640008220800 */
[----:B-1----:R-:W-:Y:S01]  /*2e00*/  MOV R11, UR7 ;  /* 0x00000007000b7c02 */ /* 0x002fe20008000f00 */
[----:B------:R-:W-:Y:S05]  /*2e10*/  BRA.U !UP1, `(.L_x_59) ;  /* 0xfffffffd09e87547 */ /* 0x000fea000b83ffff */
.L_x_58:
[----:B------:R-:W1:Y:S01]  /*2e20*/  LDS R5, [UR6+0x10] ;  /* 0x00001006ff057984 */ /* 0x000e620008000800 */
[----:B------:R-:W-:Y:S01]  /*2e30*/  IMAD.U32 R3, RZ, RZ, UR37 ;  /* 0x00000025ff037e24 */ /* 0x000fe2000f8e00ff */
[----:B------:R-:W-:-:S03]  /*2e40*/  MOV R2, UR4 ;  /* 0x0000000400027c02 */ /* 0x000fc60008000f00 */
[----:B------:R-:W-:Y:S01]  /*2e50*/  VIADD R3, R3, 0x110 ;  /* 0x0000011003037836 */ /* 0x000fe20000000000 */
[----:B-1----:R-:W-:-:S04]  /*2e60*/  SHF.L.U32 R5, R5, 0x1f, RZ ;  /* 0x0000001f05057819 */ /* 0x002fc800000006ff */
[----:B------:R-:W1:Y:S02]  /*2e70*/  SYNCS.PHASECHK.TRANS64.TRYWAIT P0, [UR6+0x8], R5 ;  /* 0x00000805ff0075a7 */ /* 0x000e640008001106 */
[----:B-1----:R-:W-:Y:S05]  /*2e80*/  @P0 BRA `(.L_x_60) ;  /* 0x0000000000080947 */ /* 0x002fea0003800000 */
[----:B------:R-:W1:Y:S02]  /*2e90*/  SYNCS.PHASECHK.TRANS64.TRYWAIT P0, [UR6+0x8], R5 ;  /* 0x00000805ff0075a7 */ /* 0x000e640008001106 */
[----:B-1----:R-:W-:Y:S05]  /*2ea0*/  @!P0 BRA `(.L_x_61) ;  /* 0x0000008800a08947 */ /* 0x002fea0003800000 */
.L_x_60:
[----:B-1----:R-:W-:Y:S01]  /*2eb0*/  HFMA2 R4, -RZ, RZ, 0, 5.9604644775390625e-08 ;  /* 0x00000001ff047431 */ /* 0x002fe200000001ff */
[----:B------:R-:W-:Y:S01]  /*2ec0*/  UPRMT UR7, UR4, 0x654, UR8 ;  /* 0x0000065404077896 */ /* 0x000fe20008000008 */
[----:B------:R-:W-:Y:S01]  /*2ed0*/  IMAD.MOV.U32 R6, RZ, RZ, 0xffff ;  /* 0x0000ffffff067424 */ /* 0x000fe200078e00ff */
[----:B------:R-:W-:Y:S01]  /*2ee0*/  PRMT R2, R2, 0x654, R3 ;  /* 0x0000065402027816 */ /* 0x000fe20000000003 */
[----:B------:R-:W-:Y:S02]  /*2ef0*/  IMAD.MOV.U32 R5, RZ, RZ, 0x4 ;  /* 0x00000004ff057424 */ /* 0x000fe400078e00ff */
[----:B------:R-:W-:Y:S01]  /*2f00*/  IMAD.SHL.U32 R9, R11, 0x20, RZ ;  /* 0x000000200b097824 */ /* 0x000fe200078e00ff */
[----:B------:R-:W-:Y:S02]  /*2f10*/  MOV R3, UR7 ;  /* 0x0000000700037c02 */ /* 0x000fe40008000f00 */
[-C--:B------:R-:W-:Y:S01]  /*2f20*/  SHF.L.U32 R7, R6, R11.reuse, RZ ;  /* 0x0000000b06077219 */ /* 0x080fe200000006ff */
[----:B------:R1:W-:Y:S01]  /*2f30*/  SYNCS.ARRIVE.TRANS64.RED RZ, [UR7], R5 ;  /* 0x00000005ffff79a7 */ /* 0x0003e20008000407 */
[----:B------:R-:W-:Y:S01]  /*2f40*/  SHF.L.U32 R6, R4, R11, RZ ;  /* 0x0000000b04067219 */ /* 0x000fe200000006ff */
[----:B------:R1:W-:Y:S04]  /*2f50*/  STS [UR37+0x110], R9 ;  /* 0x00011009ff007988 */ /* 0x0003e80008000825 */
[----:B------:R1:W-:Y:S04]  /*2f60*/  STAS [R2.64], R11 ;  /* 0x0000000b02007dbd */ /* 0x0003e8000c0008ff */
[----:B------:R1:W-:Y:S04]  /*2f70*/  ATOMS.OR RZ, [UR6+0x14], R7 ;  /* 0x00001407ffff798c */ /* 0x0003e8000b000006 */
[----:B------:R1:W-:Y:S04]  /*2f80*/  ATOMS.OR RZ, [UR6+0x18], R6 ;  /* 0x00001806ffff798c */ /* 0x0003e8000b000006 */
[----:B------:R1:W-:Y:S02]  /*2f90*/  ATOMS.XOR RZ, [UR6+0x10], R4 ;  /* 0x00001004ffff798c */ /* 0x0003e4000b800006 */
.L_x_57:
[----:B------:R-:W-:Y:S05]  /*2fa0*/  BSYNC B0 ;  /* 0x0000000000007941 */ /* 0x000fea0003800000 */
.L_x_56:
[----:B------:R-:W-:Y:S05]  /*2fb0*/  BRA.U UP0, `(.L_x_62) ;  /* 0x00000001006c7547 */ /* 0x000fea000b800000 */
[----:B------:R-:W-:-:S03]  /*2fc0*/  UMOV UR7, 0xffffffff ;  /* 0xffffffff00077882 */ /* 0x000fc60000000000 */
[----:B------:R-:W-:Y:S05]  /*2fd0*/  BRA.DIV UR7, `(.L_x_63) ;  /* 0x0000008a076c7947 */ /* 0x000fea000b800000 */
[----:B------:R-:W-:-:S13]  /*2fe0*/  ELECT P6, URZ, PT ;  /* 0x0000000000ff782f */ /* 0x000fda00038c0000 */
.L_x_158:
[----:B------:R-:W-:Y:S05]  /*2ff0*/  @!P6 BRA `(.L_x_62) ;  /* 0x00000000005ce947 */ /* 0x000fea0003800000 */
[----:B-1----:R-:W1:Y:S02]  /*3000*/  LDS R3, [UR6+0x10] ;  /* 0x00001006ff037984 */ /* 0x002e640008000800 */
[----:B-1----:R-:W-:-:S04]  /*3010*/  SHF.L.U32 R3, R3, 0x1f, RZ ;  /* 0x0000001f03037819 */ /* 0x002fc800000006ff */
[----:B------:R-:W1:Y:S02]  /*3020*/  SYNCS.PHASECHK.TRANS64.TRYWAIT P0, [UR6+0x8], R3 ;  /* 0x00000803ff0075a7 */ /* 0x000e640008001106 */
[----:B-1----:R-:W-:Y:S05]  /*3030*/  @P0 BRA `(.L_x_64) ;  /* 0x0000000000080947 */ /* 0x002fea0003800000 */
[----:B------:R-:W1:Y:S02]  /*3040*/  SYNCS.PHASECHK.TRANS64.TRYWAIT P0, [UR6+0x8], R3 ;  /* 0x00000803ff0075a7 */ /* 0x000e640008001106 */
[----:B-1----:R-:W-:Y:S05]  /*3050*/  @!P0 BRA `(.L_x_65) ;  /* 0x00000088006c8947 */ /* 0x002fea0003800000 */
.L_x_64:
[----:B------:R-:W2:Y:S01]  /*3060*/  LDS R5, [UR37+0x110] ;  /* 0x00011025ff057984 */ /* 0x000ea20008000800 */
[----:B-1----:R-:W-:Y:S02]  /*3070*/  HFMA2 R2, -RZ, RZ, 0, 5.9604644775390625e-08 ;  /* 0x00000001ff027431 */ /* 0x002fe400000001ff */
[----:B------:R-:W-:Y:S01]  /*3080*/  IMAD.MOV.U32 R3, RZ, RZ, 0xffff ;  /* 0x0000ffffff037424 */ /* 0x000fe200078e00ff */
[----:B------:R-:W-:Y:S01]  /*3090*/  UPRMT UR7, UR4, 0x654, UR8 ;  /* 0x0000065404077896 */ /* 0x000fe20008000008 */
[----:B--2---:R-:W-:-:S03]  /*30a0*/  IMAD.SHL.U32 R4, R5, 0x20, RZ ;  /* 0x0000002005047824 */ /* 0x004fc600078e00ff */
[-C--:B------:R-:W-:Y:S02]  /*30b0*/  SHF.L.U32 R3, R3, R5.reuse, RZ ;  /* 0x0000000503037219 */ /* 0x080fe400000006ff */
[----:B------:R-:W-:Y:S01]  /*30c0*/  SHF.L.U32 R5, R2, R5, RZ ;  /* 0x0000000502057219 */ /* 0x000fe200000006ff */
[----:B------:R2:W-:Y:S04]  /*30d0*/  STS [UR37+0x110], R4 ;  /* 0x00011004ff007988 */ /* 0x0005e80008000825 */
[----:B------:R2:W-:Y:S04]  /*30e0*/  ATOMS.OR RZ, [UR6+0x14], R3 ;  /* 0x00001403ffff798c */ /* 0x0005e8000b000006 */
[----:B------:R2:W-:Y:S01]  /*30f0*/  ATOMS.OR RZ, [UR6+0x18], R5 ;  /* 0x00001805ffff798c */ /* 0x0005e2000b000006 */
[----:B------:R-:W-:Y:S03]  /*3100*/  SYNCS.ARRIVE.TRANS64.RED.A1T0 RZ, [UR7], RZ ;  /* 0x000000ffffff79a7 */ /* 0x000fe60008100407 */
[----:B------:R2:W-:Y:S01]  /*3110*/  ATOMS.XOR RZ, [UR6+0x10], R2 ;  /* 0x00001002ffff798c */ /* 0x0005e2000b800006 */
[----:B------:R-:W-:Y:S05]  /*3120*/  BRA `(.L_x_62) ;  /* 0x0000000000107947 */ /* 0x000fea0003800000 */
.L_x_55:
[----:B------:R-:W-:-:S05]  /*3130*/  MOV R2, 0xffffffff ;  /* 0xffffffff00027802 */ /* 0x000fca0000000f00 */
[----:B------:R1:W-:Y:S02]  /*3140*/  STS [UR37+0x110], R2 ;  /* 0x00011002ff007988 */ /* 0x0003e40008000825 */
[----:B-1----:R-:W-:Y:S02]  /*3150*/  MOV R2, 0x3170 ;  /* 0x0000317000027802 */ /* 0x002fe40000000f00 */
[----:B-----5:R-:W-:Y:S05]  /*3160*/  CALL.REL.NOINC `($__internal_1_$__cuda_sm10x_tcgen05_guardrail_trap_phase_invalid_during_alloc) ;  /* 0x00000090000c7944 */ /* 0x020fea0003c00000 */
.L_x_62:
[----:B------:R-:W-:Y:S05]  /*3170*/  WARPSYNC.ALL ;  /* 0x0000000000007948 */ /* 0x000fea0003800000 */
[----:B------:R-:W3:Y:S01]  /*3180*/  S2UR UR8, SR_CgaCtaId ;  /* 0x00000000000879c3 */ /* 0x000ee20000008800 */
[----:B------:R-:W-:Y:S01]  /*3190*/  UMOV UR6, 0x400 ;  /* 0x0000040000067882 */ /* 0x000fe20000000000 */
[----:B------:R-:W-:-:S06]  /*31a0*/  NOP ;  /* 0x0000000000007918 */ /* 0x000fcc0000000000 */
[----:B------:R-:W-:Y:S06]  /*31b0*/  BAR.ARV 0x6, 0xa0 ;  /* 0x0182800000007b1d */ /* 0x000fec0000002000 */
[----:B------:R-:W-:Y:S01]  /*31c0*/  LOP3.LUT R0, R0, 0xffff, RZ, 0xc0, !PT ;  /* 0x0000ffff00007812 */ /* 0x000fe200078ec0ff */
[----:B-1----:R-:W-:Y:S01]  /*31d0*/  IMAD.MOV.U32 R9, RZ, RZ, 0x1 ;  /* 0x00000001ff097424 */ /* 0x002fe200078e00ff */
[----:B------:R-:W-:Y:S01]  /*31e0*/  LOP3.LUT R8, R8, 0xffff, RZ, 0xc0, !PT ;  /* 0x0000ffff08087812 */ /* 0x000fe200078ec0ff */
[----:B------:R-:W-:Y:S01]  /*31f0*/  UMOV UR22, URZ ;  /* 0x000000ff00167c82 */ /* 0x000fe20008000000 */
[----:B------:R-:W-:Y:S01]  /*3200*/  R2UR UR12, R0 ;  /* 0x00000000000c72ca */ /* 0x000fe200000e0000 */
[----:B------:R-:W-:Y:S01]  /*3210*/  UMOV UR21, URZ ;  /* 0x000000ff00157c82 */ /* 0x000fe20008000000 */
[----:B------:R-:W-:Y:S01]  /*3220*/  R2UR UR13, R8 ;  /* 0x00000000080d72ca */ /* 0x000fe200000e0000 */
[----:B------:R-:W-:Y:S01]  /*3230*/  IMAD.MOV.U32 R8, RZ, RZ, RZ ;  /* 0x000000ffff087224 */ /* 0x000fe200078e00ff */
[----:B------:R-:W-:Y:S01]  /*3240*/  UMOV UR20, URZ ;  /* 0x000000ff00147c82 */ /* 0x000fe20008000000 */
[----:B------:R-:W-:-:S02]  /*3250*/  UISETP.NE.AND UP2, UPT, UR5, URZ, UPT ;  /* 0x000000ff0500728c */ /* 0x000fc4000bf45270 */
[----:B---3--:R-:W-:Y:S01]  /*3260*/  ULEA UR8, UR8, UR6, 0x18 ;  /* 0x0000000608087291 */ /* 0x008fe2000f8ec0ff */
[----:B------:R-:W1:Y:S03]  /*3270*/  LDCU UR6, c[0x0][0x38c] ;  /* 0x00007180ff0677ac */ /* 0x000e660008000800 */
[----:B------:R-:W-:Y:S02]  /*3280*/  UIADD3 UR14, UPT, UPT, UR8, 0xc400, URZ ;  /* 0x0000c400080e7890 */ /* 0x000fe4000fffe0ff */
[----:B------:R-:W-:-:S03]  /*3290*/  UIADD3 UR15, UPT, UPT, UR8, 0x12400, URZ ;  /* 0x00012400080f7890 */ /* 0x000fc6000fffe0ff */
[----:B--2---:R-:W2:Y:S01]  /*32a0*/  LDS R2, [UR8+0x110] ;  /* 0x00011008ff027984 */ /* 0x004ea20008000800 */
[----:B------:R-:W-:Y:S02]  /*32b0*/  USHF.R.U32.HI UR14, URZ, 0x4, UR14 ;  /* 0x00000004ff0e7899 */ /* 0x000fe4000801160e */
[----:B------:R-:W-:Y:S02]  /*32c0*/  USHF.R.U32.HI UR15, URZ, 0x4, UR15 ;  /* 0x00000004ff0f7899 */ /* 0x000fe4000801160f */
[----:B------:R-:W-:Y:S02]  /*32d0*/  ULOP3.LUT UR14, UR14, 0x3fff, URZ, 0xc0, !UPT ;  /* 0x00003fff0e0e7892 */ /* 0x000fe4000f8ec0ff */
[----:B------:R-:W-:Y:S02]  /*32e0*/  ULOP3.LUT UR15, UR15, 0x3fff, URZ, 0xc0, !UPT ;  /* 0x00003fff0f0f7892 */ /* 0x000fe4000f8ec0ff */
[----:B------:R-:W-:Y:S02]  /*32f0*/  ULOP3.LUT UR14, UR14, 0x10000, URZ, 0xfc, !UPT ;  /* 0x000100000e0e7892 */ /* 0x000fe4000f8efcff */
[----:B-1----:R-:W-:-:S02]  /*3300*/  UIADD3 UR6, UPT, UPT, UR6, 0x3f, URZ ;  /* 0x0000003f06067890 */ /* 0x002fc4000fffe0ff */
[----:B------:R-:W-:Y:S02]  /*3310*/  ULOP3.LUT UR15, UR15, 0x10000, URZ, 0xfc, !UPT ;  /* 0x000100000f0f7892 */ /* 0x000fe4000f8efcff */
[----:B------:R-:W-:Y:S01]  /*3320*/  USHF.R.S32.HI UR7, URZ, 0x1f, UR6 ;  /* 0x0000001fff077899 */ /* 0x000fe20008011406 */
[----:B------:R-:W-:Y:S01]  /*3330*/  UMOV UR28, 0x0 ;  /* 0x00000000001c7882 */ /* 0x000fe20000000000 */
[----:B------:R-:W-:Y:S02]  /*3340*/  UMOV UR29, 0x10400010 ;  /* 0x10400010001d7882 */ /* 0x000fe40000000000 */
[----:B------:R-:W-:Y:S01]  /*3350*/  ULEA.HI UR7, UR7, UR6, URZ, 0x6 ;  /* 0x0000000607077291 */ /* 0x000fe2000f8f30ff */
[----:B------:R-:W-:Y:S01]  /*3360*/  UMOV UR26, 0x0 ;  /* 0x00000000001a7882 */ /* 0x000fe20000000000 */
[----:B------:R-:W-:Y:S02]  /*3370*/  UMOV UR27, 0x10400010 ;  /* 0x10400010001b7882 */ /* 0x000fe40000000000 */
[----:B------:R-:W-:-:S04]  /*3380*/  USHF.R.S32.HI UR7, URZ, 0x6, UR7 ;  /* 0x00000006ff077899 */ /* 0x000fc80008011407 */
[----:B------:R-:W-:-:S04]  /*3390*/  UISETP.LT.AND UP0, UPT, UR7, 0x1, UPT ;  /* 0x000000010700788c */ /* 0x000fc8000bf01270 */
[----:B------:R-:W-:Y:S01]  /*33a0*/  USEL UR23, UR7, 0x1, !UP0 ;  /* 0x0000000107177887 */ /* 0x000fe2000c000000 */
[----:B--2---:R-:W-:Y:S02]  /*33b0*/  R2UR UR24, R2 ;  /* 0x00000000021872ca */ /* 0x004fe400000e0000 */
[----:B------:R-:W-:-:S13]  /*33c0*/  CS2R R2, SRZ ;  /* 0x0000000000027805 */ /* 0x000fda000001ff00 */
.L_x_73:
[C---:B------:R-:W-:Y:S02]  /*33d0*/  LEA R0, R8.reuse, UR8, 0x3 ;  /* 0x0000000808007c11 */ /* 0x040fe4000f8e18ff */
[----:B------:R-:W-:Y:S02]  /*33e0*/  SHF.L.U32 R5, R3, 0x1f, RZ ;  /* 0x0000001f03057819 */ /* 0x000fe400000006ff */
[----:B------:R-:W-:Y:S02]  /*33f0*/  LEA R4, R8, UR8, 0x4 ;  /* 0x0000000808047c11 */ /* 0x000fe4000f8e20ff */
[----:B------:R-:W1:Y:S02]  /*3400*/  SYNCS.PHASECHK.TRANS64.TRYWAIT P0, [R0+URZ+0x80], R5 ;  /* 0x00008005000075a7 */ /* 0x000e6400080011ff */
[----:B-1-34-:R-:W-:Y:S05]  /*3410*/  @!P0 BRA `(.L_x_66) ;  /* 0x0000008400948947 */ /* 0x01afea0003800000 */
.L_x_159:
[----:B-1----:R-:W1:Y:S01]  /*3420*/  LDS.128 R4, [R4+0xf0] ;  /* 0x0000f00004047984 */ /* 0x002e620000000c00 */
[----:B------:R-:W-:Y:S02]  /*3430*/  VIADD R0, R0, 0x90 ;  /* 0x0000009000007836 */ /* 0x000fe40000000000 */
[----:B------:R-:W-:Y:S01]  /*3440*/  VIADD R8, R8, 0x1 ;  /* 0x0000000108087836 */ /* 0x000fe20000000000 */
[----:B------:R-:W-:Y:S01]  /*3450*/  @!PT LDS RZ, [RZ] ;  /* 0x00000000fffff984 */ /* 0x000fe20000000800 */
[----:B------:R-:W-:Y:S01]  /*3460*/  @!PT LDS RZ, [RZ] ;  /* 0x00000000fffff984 */ /* 0x000fe20000000800 */
[----:B------:R-:W-:Y:S01]  /*3470*/  @!PT LDS RZ, [RZ] ;  /* 0x00000000fffff984 */ /* 0x000fe20000000800 */
[----:B------:R-:W-:Y:S01]  /*3480*/  @!PT LDS RZ, [RZ] ;  /* 0x00000000fffff984 */ /* 0x000fe20000000800 */
[----:B------:R2:W-:Y:S06]  /*3490*/  MEMBAR.ALL.CTA ;  /* 0x0000000000007992 */ /* 0x0005ec0000008000 */
[----:B--2---:R-:W2:Y:S01]  /*34a0*/  FENCE.VIEW.ASYNC.S ;  /* 0x00000000000073c6 */ /* 0x004ea20000000000 */
[----:B------:R-:W-:-:S04]  /*34b0*/  PRMT R0, RZ, 0x654, R0 ;  /* 0x00000654ff007816 */ /* 0x000fc80000000000 */
[----:B--2---:R2:W-:Y:S01]  /*34c0*/  SYNCS.ARRIVE.TRANS64.RED.A1T0 RZ, [R0+URZ], RZ ;  /* 0x000000ff00ff79a7 */ /* 0x0045e200081004ff */
[----:B-1----:R-:W-:Y:S01]  /*34d0*/  LOP3.LUT P1, RZ, R6, 0x1, RZ, 0xc0, !PT ;  /* 0x0000000106ff7812 */ /* 0x002fe2000782c0ff */
[----:B--2---:R-:W-:-:S12]  /*34e0*/  BRA.U UP2, `(.L_x_67) ;  /* 0x0000000102e07547 */ /* 0x004fd8000b800000 */
[----:B------:R-:W1:Y:S01]  /*34f0*/  LDCU UR6, c[0x0][0x38c] ;  /* 0x00007180ff0677ac */ /* 0x000e620008000800 */
[----:B------:R-:W-:Y:S02]  /*3500*/  PLOP3.LUT P2, PT, PT, PT, PT, 0x80, 0x8 ;  /* 0x000000000008781c */ /* 0x000fe40003f4f070 */
[----:B------:R-:W-:Y:S01]  /*3510*/  SHF.L.U32 R5, R9, 0x1f, RZ ;  /* 0x0000001f09057819 */ /* 0x000fe200000006ff */
[----:B------:R-:W-:Y:S02]  /*3520*/  ULEA UR10, UR22, UR8, 0x3 ;  /* 0x00000008160a7291 */ /* 0x000fe4000f8e18ff */
[----:B------:R-:W-:Y:S02]  /*3530*/  ULEA UR11, UR22, UR24, 0x8 ;  /* 0x00000018160b7291 */ /* 0x000fe4000f8e40ff */
[----:B-1----:R-:W-:-:S06]  /*3540*/  UISETP.GE.AND UP0, UPT, UR6, 0x1, UPT ;  /* 0x000000010600788c */ /* 0x002fcc000bf06270 */
[----:B------:R-:W-:-:S05]  /*3550*/  PLOP3.LUT P0, PT, PT, PT, UP0, 0x80, 0x8 ;  /* 0x000000000008781c */ /* 0x000fca0003f0f008 */
[----:B------:R-:W-:-:S08]  /*3560*/  @UP0 ULEA UR6, UR21, UR8, 0x3 ;  /* 0x0000000815060291 */ /* 0x000fd0000f8e18ff */
[----:B------:R-:W-:-:S04]  /*3570*/  @P0 SHF.L.U32 R0, R2, 0x1f, RZ ;  /* 0x0000001f02000819 */ /* 0x000fc800000006ff */
[----:B------:R1:W2:Y:S01]  /*3580*/  @P0 SYNCS.PHASECHK.TRANS64.TRYWAIT P2, [UR6], R0 ;  /* 0x00000000ff0005a7 */ /* 0x0002a20008041106 */
[----:B------:R-:W3:Y:S02]  /*3590*/  SYNCS.PHASECHK.TRANS64.TRYWAIT P0, [UR10+0xb0], R5 ;  /* 0x0000b005ff0075a7 */ /* 0x000ee4000800110a */
[----:B-123--:R-:W-:Y:S05]  /*35a0*/  @!P0 BRA `(.L_x_68) ;  /* 0x0000008400448947 */ /* 0x00efea0003800000 */
.L_x_161:
[----:B------:R-:W-:Y:S01]  /*35b0*/  UMOV UR19, UR20 ;  /* 0x0000001400137c82 */ /* 0x000fe20008000000 */
[----:B------:R-:W-:Y:S05]  /*35c0*/  BRA.U !UP0, `(.L_x_69) ;  /* 0x0000000108987547 */ /* 0x000fea000b800000 */
[----:B------:R-:W-:Y:S02]  /*35d0*/  UIADD3 UR19, UPT, UPT, UR23, UR20, URZ ;  /* 0x0000001417137290 */ /* 0x000fe4000fffe0ff */
[----:B------:R-:W-:Y:S01]  /*35e0*/  UPLOP3.LUT UP3, UPT, UPT, UPT, UPT, 0x40, 0x4 ;  /* 0x000000000004789c */ /* 0x000fe20003f6e870 */
[----:B------:R-:W-:Y:S01]  /*35f0*/  UMOV UR18, UR7 ;  /* 0x0000000700127c82 */ /* 0x000fe20008000000 */
[----:B------:R-:W-:-:S09]  /*3600*/  UMOV UR17, UR21 ;  /* 0x0000001500117c82 */ /* 0x000fd20008000000 */
.L_x_72:
[----:B--2---:R-:W-:Y:S01]  /*3610*/  ULEA UR9, UR17, UR8, 0x3 ;  /* 0x0000000811097291 */ /* 0x004fe2000f8e18ff */
[----:B---3--:R-:W-:Y:S11]  /*3620*/  @P2 BRA `(.L_x_70) ;  /* 0x00000000000c2947 */ /* 0x008ff60003800000 */
[----:B-1----:R-:W-:Y:S04]  /*3630*/  SHF.L.U32 R5, R2, 0x1f, RZ ;  /* 0x0000001f02057819 */ /* 0x002fe800000006ff */
[----:B------:R-:W1:Y:S02]  /*3640*/  SYNCS.PHASECHK.TRANS64.TRYWAIT P0, [UR9], R5 ;  /* 0x00000005ff0075a7 */ /* 0x000e640008001109 */
[----:B-1----:R-:W-:Y:S05]  /*3650*/  @!P0 BRA `(.L_x_71) ;  /* 0x0000008400308947 */ /* 0x002fea0003800000 */
.L_x_70:
[----:B------:R-:W-:Y:S01]  /*3660*/  UISETP.NE.AND UP0, UPT, UR18, 0x1, UPT ;  /* 0x000000011200788c */ /* 0x000fe2000bf05270 */
[----:B------:R-:W-:Y:S01]  /*3670*/  PLOP3.LUT P2, PT, PT, PT, PT, 0x80, 0x8 ;  /* 0x000000000008781c */ /* 0x000fe20003f4f070 */
[----:B------:R-:W-:Y:S02]  /*3680*/  UIADD3 UR21, UPT, UPT, UR17, 0x1, URZ ;  /* 0x0000000111157890 */ /* 0x000fe4000fffe0ff */
[----:B------:R-:W-:Y:S02]  /*3690*/  ULEA UR30, UR17, UR15, 0x9 ;  /* 0x0000000f111e7291 */ /* 0x000fe4000f8e48ff */
[----:B------:R-:W-:Y:S01]  /*36a0*/  UISETP.NE.AND UP1, UPT, UR21, 0x3, UPT ;  /* 0x000000031500788c */ /* 0x000fe2000bf25270 */
[----:B------:R-:W-:Y:S01]  /*36b0*/  PLOP3.LUT P0, PT, PT, PT, UP0, 0x80, 0x8 ;  /* 0x000000000008781c */ /* 0x000fe20003f0f008 */
[----:B------:R-:W-:Y:S02]  /*36c0*/  ULEA UR32, UR17, UR14, 0x9 ;  /* 0x0000000e11207291 */ /* 0x000fe4000f8e48ff */
[----:B------:R-:W-:Y:S02]  /*36d0*/  USEL UR16, URZ, 0x1, UP1 ;  /* 0x00000001ff107887 */ /* 0x000fe40008800000 */
[----:B------:R-:W-:Y:S02]  /*36e0*/  USEL UR21, UR21, URZ, UP1 ;  /* 0x000000ff15157287 */ /* 0x000fe40008800000 */
[----:B------:R-:W-:Y:S02]  /*36f0*/  UIADD3 UR36, UPT, UPT, UR30, 0x2, URZ ;  /* 0x000000021e247890 */ /* 0x000fe4000fffe0ff */
[----:B------:R-:W-:Y:S01]  /*3700*/  @UP0 ULEA UR6, UR21, UR8, 0x3 ;  /* 0x0000000815060291 */ /* 0x000fe2000f8e18ff */
[----:B------:R-:W-:Y:S01]  /*3710*/  LOP3.LUT R2, R2, UR16, RZ, 0x3c, !PT ;  /* 0x0000001002027c12 */ /* 0x000fe2000f8e3cff */
[----:B------:R-:W-:Y:S02]  /*3720*/  UIADD3 UR34, UPT, UPT, UR32, 0x2, URZ ;  /* 0x0000000220227890 */ /* 0x000fe4000fffe0ff */
[----:B------:R-:W-:Y:S01]  /*3730*/  UIADD3 UR9, UPT, UPT, UR9, 0x18, URZ ;  /* 0x0000001809097890 */ /* 0x000fe2000fffe0ff */
[----:B-1----:R-:W-:Y:S01]  /*3740*/  @P0 SHF.L.U32 R0, R2, 0x1f, RZ ;  /* 0x0000001f02000819 */ /* 0x002fe200000006ff */
[----:B------:R-:W-:Y:S01]  /*3750*/  UMOV UR31, 0x80004020 ;  /* 0x80004020001f7882 */ /* 0x000fe20000000000 */
[----:B------:R-:W-:Y:S01]  /*3760*/  UMOV UR33, 0x80004020 ;  /* 0x8000402000217882 */ /* 0x000fe20000000000 */
[----:B------:R-:W-:Y:S01]  /*3770*/  UMOV UR37, 0x80004020 ;  /* 0x8000402000257882 */ /* 0x000fe20000000000 */
[----:B------:R2:W3:Y:S01]  /*3780*/  @P0 SYNCS.PHASECHK.TRANS64.TRYWAIT P2, [UR6], R0 ;  /* 0x00000000ff0005a7 */ /* 0x0004e20008041106 */
[----:B------:R-:W-:Y:S01]  /*3790*/  UIADD3 UR20, UPT, UPT, UR20, 0x1, URZ ;  /* 0x0000000114147890 */ /* 0x000fe2000fffe0ff */
[----:B------:R2:W-:Y:S01]  /*37a0*/  UTCQMMA.2CTA gdesc[UR32], gdesc[UR30], tmem[UR11], tmem[UR28], idesc[UR29], UP3 ;  /* 0x00ff1c1e200075ea */ /* 0x0005e20009a0030b */
[----:B------:R-:W-:Y:S02]  /*37b0*/  UIADD3 UR18, UPT, UPT, UR18, -0x1, URZ ;  /* 0xffffffff12127890 */ /* 0x000fe4000fffe0ff */
[----:B------:R-:W-:Y:S02]  /*37c0*/  UISETP.NE.AND UP0, UPT, UR20, UR19, UPT ;  /* 0x000000131400728c */ /* 0x000fe4000bf05270 */
[----:B------:R-:W-:Y:S01]  /*37d0*/  UPLOP3.LUT UP3, UPT, UPT, UPT, UPT, 0x80, 0x8 ;  /* 0x000000000008789c */ /* 0x000fe20003f6f070 */
[----:B------:R-:W-:Y:S01]  /*37e0*/  UMOV UR35, 0x80004020 ;  /* 0x8000402000237882 */ /* 0x000fe20000000000 */
[----:B------:R-:W-:Y:S01]  /*37f0*/  UMOV UR17, UR21 ;  /* 0x0000001500117c82 */ /* 0x000fe20008000000 */
[----:B------:R2:W-:Y:S01]  /*3800*/  UTCQMMA.2CTA gdesc[UR34], gdesc[UR36], tmem[UR11], tmem[UR26], idesc[UR27], UPT ;  /* 0x00ff1a24220075ea */ /* 0x0005e2000ba0030b */
[----:B------:R2:W-:Y:S03]  /*3810*/  UTCBAR.2CTA.MULTICAST [UR9], URZ, UR13 ;  /* 0x000000ff090073e9 */ /* 0x0005e6000820080d */
[----:B------:R-:W-:Y:S05]  /*3820*/  BRA.U UP0, `(.L_x_72) ;  /* 0xfffffffd00787547 */ /* 0x000fea000b83ffff */
.L_x_69:
[----:B------:R-:W-:Y:S01]  /*3830*/  UIADD3 UR10, UPT, UPT, UR10, 0xa0, URZ ;  /* 0x000000a00a0a7890 */ /* 0x000fe2000fffe0ff */
[----:B------:R-:W-:-:S08]  /*3840*/  UMOV UR20, UR19 ;  /* 0x0000001300147c82 */ /* 0x000fd00008000000 */
[----:B------:R4:W-:Y:S01]  /*3850*/  UTCBAR.2CTA.MULTICAST [UR10], URZ, UR12 ;  /* 0x000000ff0a0073e9 */ /* 0x0009e2000820080c */
[----:B------:R-:W-:Y:S02]  /*3860*/  NOP ;  /* 0x0000000000007918 */ /* 0x000fe40000000000 */
.L_x_67:
[----:B------:R-:W-:Y:S01]  /*3870*/  UIADD3 UR22, UPT, UPT, UR22, 0x1, URZ ;  /* 0x0000000116167890 */ /* 0x000fe2000fffe0ff */
[----:B------:R-:W-:-:S03]  /*3880*/  ISETP.NE.AND P0, PT, R8, 0x2, PT ;  /* 0x000000020800780c */ /* 0x000fc60003f05270 */
[----:B------:R-:W-:Y:S01]  /*3890*/  UISETP.NE.AND UP0, UPT, UR22, 0x2, UPT ;  /* 0x000000021600788c */ /* 0x000fe2000bf05270 */
[----:B-12---:R-:W-:Y:S02]  /*38a0*/  SEL R0, RZ, 0x1, P0 ;  /* 0x00000001ff007807 */ /* 0x006fe40000000000 */
[----:B------:R-:W-:Y:S01]  /*38b0*/  SEL R8, R8, RZ, P0 ;  /* 0x000000ff08087207 */ /* 0x000fe20000000000 */
[----:B------:R-:W-:Y:S01]  /*38c0*/  USEL UR6, URZ, 0x1, UP0 ;  /* 0x00000001ff067887 */ /* 0x000fe20008000000 */
[----:B------:R-:W-:Y:S01]  /*38d0*/  LOP3.LUT R3, R3, R0, RZ, 0x3c, !PT ;  /* 0x0000000003037212 */ /* 0x000fe200078e3cff */
[----:B------:R-:W-:-:S04]  /*38e0*/  USEL UR22, UR22, URZ, UP0 ;  /* 0x000000ff16167287 */ /* 0x000fc80008000000 */
[----:B------:R-:W-:Y:S01]  /*38f0*/  LOP3.LUT R9, R9, UR6, RZ, 0x3c, !PT ;  /* 0x0000000609097c12 */ /* 0x000fe2000f8e3cff */
[----:B------:R-:W-:Y:S07]  /*3900*/  @P1 BRA `(.L_x_73) ;  /* 0xfffffff800b01947 */ /* 0x000fee000383ffff */
[----:B------:R-:W1:Y:S01]  /*3910*/  S2UR UR6, SR_CgaCtaId ;  /* 0x00000000000679c3 */ /* 0x000e620000008800 */
[----:B------:R-:W-:Y:S01]  /*3920*/  ELECT P0, URZ, PT ;  /* 0x0000000000ff782f */ /* 0x000fe20003800000 */
[----:B------:R-:W-:Y:S01]  /*3930*/  HFMA2 R0, -RZ, RZ, 0, 5.9604644775390625e-08 ;  /* 0x00000001ff007431 */ /* 0x000fe200000001ff */
[----:B------:R-:W-:-:S05]  /*3940*/  UMOV UR7, 0x40 ;  /* 0x0000004000077882 */ /* 0x000fca0000000000 */
[----:B------:R-:W-:Y:S01]  /*3950*/  UVIRTCOUNT.DEALLOC.SMPOOL 0x80 ;  /* 0x000000800000784c */ /* 0x000fe20000000000 */
[----:B------:R-:W-:Y:S02]  /*3960*/  UISETP.NE.AND UP0, UPT, UR5, URZ, UPT ;  /* 0x000000ff0500728c */ /* 0x000fe4000bf05270 */
[----:B-1----:R-:W-:-:S09]  /*3970*/  ULEA UR6, UR6, UR7, 0x18 ;  /* 0x0000000706067291 */ /* 0x002fd2000f8ec0ff */
[----:B------:R1:W-:Y:S01]  /*3980*/  @P0 STS.U8 [UR6+0x1c], R0 ;  /* 0x00001c00ff000988 */ /* 0x0003e20008000006 */
[----:B------:R-:W-:Y:S05]  /*3990*/  BRA.U UP0, `(.L_x_74) ;  /* 0x0000000100587547 */ /* 0x000fea000b800000 */
[----:B------:R-:W-:Y:S01]  /*39a0*/  UIADD3 UR7, UPT, UPT, UR8, 0xb0, URZ ;  /* 0x000000b008077890 */ /* 0x000fe2000fffe0ff */
[----:B------:R-:W-:-:S03]  /*39b0*/  SHF.L.U32 R3, R9, 0x1f, RZ ;  /* 0x0000001f09037819 */ /* 0x000fc600000006ff */
[----:B------:R-:W-:-:S09]  /*39c0*/  ULEA UR5, UR22, UR7, 0x3 ;  /* 0x0000000716057291 */ /* 0x000fd2000f8e18ff */
[----:B------:R-:W2:Y:S02]  /*39d0*/  SYNCS.PHASECHK.TRANS64.TRYWAIT P0, [UR5], R3 ;  /* 0x00000003ff0075a7 */ /* 0x000ea40008001105 */
[----:B--2---:R-:W-:Y:S05]  /*39e0*/  @!P0 BRA `(.L_x_75) ;  /* 0x0000008000648947 */ /* 0x004fea0003800000 */
.L_x_164:
[----:B------:R-:W-:-:S04]  /*39f0*/  UIADD3 UR9, UPT, UPT, UR22, 0x1, URZ ;  /* 0x0000000116097890 */ /* 0x000fc8000fffe0ff */
[----:B------:R-:W-:-:S04]  /*3a00*/  UISETP.NE.AND UP1, UPT, UR9, 0x2, UPT ;  /* 0x000000020900788c */ /* 0x000fc8000bf25270 */
[----:B------:R-:W-:Y:S02]  /*3a10*/  USEL UR5, URZ, 0x1, UP1 ;  /* 0x00000001ff057887 */ /* 0x000fe40008800000 */
[----:B------:R-:W-:-:S04]  /*3a20*/  USEL UR9, UR9, URZ, UP1 ;  /* 0x000000ff09097287 */ /* 0x000fc80008800000 */
[----:B------:R-:W-:Y:S01]  /*3a30*/  ULEA UR9, UR9, UR7, 0x3 ;  /* 0x0000000709097291 */ /* 0x000fe2000f8e18ff */
[----:B-1----:R-:W-:-:S04]  /*3a40*/  LOP3.LUT R3, R9, UR5, RZ, 0x3c, !PT ;  /* 0x0000000509037c12 */ /* 0x002fc8000f8e3cff */
[----:B------:R-:W-:Y:S01]  /*3a50*/  SHF.L.U32 R3, R3, 0x1f, RZ ;  /* 0x0000001f03037819 */ /* 0x000fe200000006ff */
[----:B------:R-:W-:-:S04]  /*3a60*/  IMAD.U32 R0, RZ, RZ, UR9 ;  /* 0x00000009ff007e24 */ /* 0x000fc8000f8e00ff */
[----:B------:R1:W2:Y:S03]  /*3a70*/  SYNCS.PHASECHK.TRANS64.TRYWAIT P0, [R0+URZ], R3 ;  /* 0x00000003000075a7 */ /* 0x0002a600080011ff */
[----:B--2---:R-:W-:Y:S05]  /*3a80*/  @!P0 NANOSLEEP.SYNCS 0x989680 ;  /* 0x009896800000895d */ /* 0x004fea0003900000 */
[----:B------:R-:W2:Y:S02]  /*3a90*/  @!P0 SYNCS.PHASECHK.TRANS64 P0, [R0+URZ], R3 ;  /* 0x00000003000085a7 */ /* 0x000ea400080010ff */
[----:B--2---:R-:W-:Y:S05]  /*3aa0*/  @P0 BRA `(.L_x_76) ;  /* 0x0000000000200947 */ /* 0x004fea0003800000 */
.L_x_77:
[----:B--2---:R2:W1:Y:S02]  /*3ab0*/  SYNCS.PHASECHK.TRANS64.TRYWAIT P0, [R0+URZ], R3 ;  /* 0x00000003000075a7 */ /* 0x00446400080011ff */
[----:B-1----:R-:W-:Y:S05]  /*3ac0*/  @!P0 NANOSLEEP.SYNCS 0x989680 ;  /* 0x009896800000895d */ /* 0x002fea0003900000 */
[----:B------:R-:W1:Y:S02]  /*3ad0*/  @!P0 SYNCS.PHASECHK.TRANS64 P0, [R0+URZ], R3 ;  /* 0x00000003000085a7 */ /* 0x000e6400080010ff */
[----:B-1----:R-:W-:Y:S05]  /*3ae0*/  @!P0 BRA `(.L_x_77) ;  /* 0xfffffffc00f08947 */ /* 0x002fea000383ffff */
[----:B------:R-:W-:Y:S05]  /*3af0*/  BRA `(.L_x_76) ;  /* 0x00000000000c7947 */ /* 0x000fea0003800000 */
.L_x_74:
[----:B------:R-:W-:-:S04]  /*3b00*/  UIADD3 UR5, UPT, UPT, UR8, 0xe0, URZ ;  /* 0x000000e008057890 */ /* 0x000fc8000fffe0ff */
[----:B------:R-:W-:-:S09]  /*3b10*/  UPRMT UR5, UR4, 0x654, UR5 ;  /* 0x0000065404057896 */ /* 0x000fd20008000005 */
[----:B------:R-:W-:Y:S03]  /*3b20*/  SYNCS.ARRIVE.TRANS64.RED.A1T0 RZ, [UR5], RZ ;  /* 0x000000ffffff79a7 */ /* 0x000fe60008100405 */
.L_x_76:
[----:B-12---:R-:W-:Y:S01]  /*3b30*/  SHF.L.U32 R3, RZ, 0x1f, RZ ;  /* 0x0000001fff037819 */ /* 0x006fe200000006ff */
[----:B------:R-:W-:Y:S01]  /*3b40*/  UIADD3 UR5, UPT, UPT, UR8, 0xe0, URZ ;  /* 0x000000e008057890 */ /* 0x000fe2000fffe0ff */
[----:B------:R-:W-:Y:S02]  /*3b50*/  PLOP3.LUT P0, PT, PT, PT, UP0, 0x80, 0x8 ;  /* 0x000000000008781c */ /* 0x000fe40003f0f008 */
[----:B------:R-:W1:Y:S02]  /*3b60*/  SYNCS.PHASECHK.TRANS64.TRYWAIT P1, [UR8+0xe0], R3 ;  /* 0x0000e003ff0075a7 */ /* 0x000e640008021108 */
[----:B-1----:R-:W-:Y:S09]  /*3b70*/  @!P1 BRA `(.L_x_78) ;  /* 0x0000008000189947 */ /* 0x002ff20003800000 */
.L_x_166:
[----:B------:R-:W-:Y:S01]  /*3b80*/  @!UP0 UPRMT UR5, UR4, 0x654, UR5 ;  /* 0x0000065404058896 */ /* 0x000fe20008000005 */
[----:B------:R-:W-:Y:S02]  /*3b90*/  UMOV UR8, 0xffff ;  /* 0x0000ffff00087882 */ /* 0x000fe40000000000 */
[----:B------:R-:W-:-:S06]  /*3ba0*/  UMOV UR4, 0x1 ;  /* 0x0000000100047882 */ /* 0x000fcc0000000000 */
[----:B------:R-:W-:Y:S01]  /*3bb0*/  @!P0 SYNCS.ARRIVE.TRANS64.RED.A1T0 RZ, [UR5], RZ ;  /* 0x000000ffffff89a7 */ /* 0x000fe20008100405 */
[----:B------:R-:W-:Y:S01]  /*3bc0*/  NOP ;  /* 0x0000000000007918 */ /* 0x000fe20000000000 */
[----:B-1----:R-:W1:Y:S01]  /*3bd0*/  LDS R0, [UR6+0x14] ;  /* 0x00001406ff007984 */ /* 0x002e620008000800 */
[----:B------:R-:W-:-:S04]  /*3be0*/  ULOP3.LUT UR5, UR24, 0xffff, URZ, 0xc0, !UPT ;  /* 0x0000ffff18057892 */ /* 0x000fc8000f8ec0ff */
[----:B------:R-:W-:-:S04]  /*3bf0*/  USHF.R.U32.HI UR5, URZ, 0x5, UR5 ;  /* 0x00000005ff057899 */ /* 0x000fc80008011605 */
[----:B------:R-:W-:Y:S02]  /*3c00*/  USHF.L.U32 UR8, UR8, UR5, URZ ;  /* 0x0000000508087299 */ /* 0x000fe400080006ff */
[----:B------:R-:W-:-:S04]  /*3c10*/  USHF.L.U32 UR4, UR4, UR5, URZ ;  /* 0x0000000504047299 */ /* 0x000fc800080006ff */
[----:B-1----:R-:W-:-:S04]  /*3c20*/  LOP3.LUT R0, R0, UR8, RZ, 0xc0, !PT ;  /* 0x0000000800007c12 */ /* 0x002fc8000f8ec0ff */
[----:B------:R-:W-:-:S13]  /*3c30*/  ISETP.NE.AND P0, PT, R0, UR8, PT ;  /* 0x0000000800007c0c */ /* 0x000fda000bf05270 */
[----:B------:R-:W-:Y:S05]  /*3c40*/  @P0 BRA `(.L_x_79) ;  /* 0x0000000000580947 */ /* 0x000fea0003800000 */
[----:B------:R-:W1:Y:S02]  /*3c50*/  LDS R0, [UR6+0x18] ;  /* 0x00001806ff007984 */ /* 0x000e640008000800 */
[----:B-1----:R-:W-:-:S04]  /*3c60*/  LOP3.LUT R0, R0, UR4, RZ, 0xc0, !PT ;  /* 0x0000000400007c12 */ /* 0x002fc8000f8ec0ff */
[----:B------:R-:W-:-:S13]  /*3c70*/  ISETP.NE.AND P0, PT, R0, UR4, PT ;  /* 0x0000000400007c0c */ /* 0x000fda000bf05270 */
[----:B------:R-:W-:Y:S05]  /*3c80*/  @P0 BRA `(.L_x_80) ;  /* 0x00000000003c0947 */ /* 0x000fea0003800000 */
[----:B------:R-:W1:Y:S01]  /*3c90*/  S2R R2, SR_LANEID ;  /* 0x0000000000027919 */ /* 0x000e620000000000 */
[----:B------:R-:W-:Y:S01]  /*3ca0*/  ULOP3.LUT UR8, URZ, UR8, URZ, 0x33, !UPT ;  /* 0x00000008ff087292 */ /* 0x000fe2000f8e33ff */
[----:B------:R-:W-:Y:S01]  /*3cb0*/  LOP3.LUT R4, RZ, UR4, RZ, 0x33, !PT ;  /* 0x00000004ff047c12 */ /* 0x000fe2000f8e33ff */
[----:B------:R-:W-:Y:S02]  /*3cc0*/  VOTEU.ANY UR7, UPT, PT ;  /* 0x0000000000077886 */ /* 0x000fe400038e0100 */
[----:B------:R-:W-:Y:S01]  /*3cd0*/  UFLO.U32 UR7, UR7 ;  /* 0x00000007000772bd */ /* 0x000fe200080e0000 */
[----:B------:R-:W2:Y:S01]  /*3ce0*/  REDUX UR4, R4 ;  /* 0x00000000040473c4 */ /* 0x000ea20000000000 */
[----:B------:R-:W-:-:S06]  /*3cf0*/  IMAD.U32 R0, RZ, RZ, UR8 ;  /* 0x00000008ff007e24 */ /* 0x000fcc000f8e00ff */
[----:B------:R1:W-:Y:S01]  /*3d00*/  UTCATOMSWS.AND URZ, UR8 ;  /* 0x0000000800ff79e3 */ /* 0x0003e20008000000 */
[----:B------:R-:W3:Y:S01]  /*3d10*/  REDUX UR5, R0 ;  /* 0x00000000000573c4 */ /* 0x000ee20000000000 */
[----:B-1----:R-:W-:Y:S01]  /*3d20*/  ISETP.EQ.U32.AND P0, PT, R2, UR7, PT ;  /* 0x0000000702007c0c */ /* 0x002fe2000bf02070 */
[----:B--2---:R-:W-:Y:S01]  /*3d30*/  IMAD.U32 R2, RZ, RZ, UR4 ;  /* 0x00000004ff027e24 */ /* 0x004fe2000f8e00ff */
[----:B---3--:R-:W-:-:S11]  /*3d40*/  MOV R3, UR5 ;  /* 0x0000000500037c02 */ /* 0x008fd60008000f00 */
[----:B------:R1:W-:Y:S04]  /*3d50*/  @P0 ATOMS.AND RZ, [UR6+0x14], R3 ;  /* 0x00001403ffff098c */ /* 0x0003e8000a800006 */
[----:B------:R1:W-:Y:S01]  /*3d60*/  @P0 ATOMS.AND RZ, [UR6+0x18], R2 ;  /* 0x00001802ffff098c */ /* 0x0003e2000a800006 */
[----:B------:R-:W-:Y:S05]  /*3d70*/  BRA `(.L_x_81) ;  /* 0x0000000000147947 */ /* 0x000fea0003800000 */
.L_x_80:
[----:B------:R-:W-:Y:S02]  /*3d80*/  MOV R2, 0x3da0 ;  /* 0x00003da000027802 */ /* 0x000fe40000000f00 */
[----:B---345:R-:W-:Y:S05]  /*3d90*/  CALL.REL.NOINC `($__internal_0_$__cuda_sm10x_tcgen05_guardrail_trap_col_being_dealloced_not_returned_by_alloc) ;  /* 0x0000008000f47944 */ /* 0x038fea0003c00000 */
[----:B------:R-:W-:Y:S05]  /*3da0*/  BRA `(.L_x_81) ;  /* 0x0000000000087947 */ /* 0x000fea0003800000 */
.L_x_79:
[----:B------:R-:W-:Y:S02]  /*3db0*/  MOV R2, 0x3dd0 ;  /* 0x00003dd000027802 */ /* 0x000fe40000000f00 */
[----:B---345:R-:W-:Y:S05]  /*3dc0*/  CALL.REL.NOINC `($__internal_2_$__cuda_sm10x_tcgen05_guardrail_trap_unallocated_columns_being_dealloced) ;  /* 0x0000008400007944 */ /* 0x038fea0003c00000 */
.L_x_81:
[----:B------:R-:W-:Y:S01]  /*3dd0*/  NOP ;  /* 0x0000000000007918 */ /* 0x000fe20000000000 */
[----:B----4-:R-:W-:Y:S05]  /*3de0*/  EXIT ;  /* 0x000000000000794d */ /* 0x010fea0003800000 */
.L_x_54:
[----:B------:R-:W-:-:S09]  /*3df0*/  UISETP.NE.OR UP5, UPT, UR10, 0x3, !UP5 ;  /* 0x000000030a00788c */ /* 0x000fd2000efa5670 */
[----:B------:R-:W-:Y:S05]  /*3e00*/  BRA.U UP5, `(.L_x_82) ;  /* 0x0000001105147547 */ /* 0x000fea000b800000 */
[----:B------:R-:W1:Y:S01]  /*3e10*/  LDC R0, c[0x0][0xb30] ;  /* 0x0002cc00ff007b82 */ /* 0x000e620000000800 */
[----:B------:R-:W2:Y:S01]  /*3e20*/  LDCU.64 UR8, c[0x0][0x888] ;  /* 0x00011100ff0877ac */ /* 0x000ea20008000a00 */
[----:B------:R-:W-:Y:S02]  /*3e30*/  HFMA2 R29, -RZ, RZ, 0, 0 ;  /* 0x00000000ff1d7431 */ /* 0x000fe400000001ff */
[----:B------:R-:W-:Y:S01]  /*3e40*/  IMAD.MOV.U32 R31, RZ, RZ, 0x1 ;  /* 0x00000001ff1f7424 */ /* 0x000fe200078e00ff */
[----:B------:R-:W-:Y:S01]  /*3e50*/  MOV R23, 0x2000 ;  /* 0x0000200000177802 */ /* 0x000fe20000000f00 */
[----:B------:R-:W3:Y:S01]  /*3e60*/  LDCU.64 UR4, c[0x0][0x890] ;  /* 0x00011200ff0477ac */ /* 0x000ee20008000a00 */
[----:B------:R-:W-:Y:S01]  /*3e70*/  IMAD.MOV.U32 R30, RZ, RZ, RZ ;  /* 0x000000ffff1e7224 */ /* 0x000fe200078e00ff */
[----:B------:R-:W4:Y:S01]  /*3e80*/  LDC R19, c[0x0][0x370] ;  /* 0x0000dc00ff137b82 */ /* 0x000f220000000800 */
[----:B------:R-:W-:Y:S01]  /*3e90*/  UMOV UR7, 0x400 ;  /* 0x0000040000077882 */ /* 0x000fe20000000000 */
[----:B------:R-:W-:-:S02]  /*3ea0*/  UPLOP3.LUT UP1, UPT, UPT, UPT, UPT, 0x40, 0x4 ;  /* 0x000000000004789c */ /* 0x000fc40003f2e870 */
[----:B------:R-:W-:-:S04]  /*3eb0*/  ULEA UR7, UR37, UR7, 0x18 ;  /* 0x0000000725077291 */ /* 0x000fc8000f8ec0ff */
[----:B------:R-:W4:Y:S01]  /*3ec0*/  LDC R2, c[0x0][0xb0c] ;  /* 0x0002c300ff027b82 */ /* 0x000f220000000800 */
[----:B------:R-:W-:Y:S02]  /*3ed0*/  UIADD3 UR13, UPT, UPT, UR7, 0x48, URZ ;  /* 0x00000048070d7890 */ /* 0x000fe4000fffe0ff */
[----:B--2---:R-:W-:Y:S02]  /*3ee0*/  UISETP.NE.U32.AND UP2, UPT, UR8, URZ, UPT ;  /* 0x000000ff0800728c */ /* 0x004fe4000bf45070 */
[----:B------:R-:W-:Y:S02]  /*3ef0*/  UIADD3 UR33, UPT, UPT, UR7, 0x30, URZ ;  /* 0x0000003007217890 */ /* 0x000fe4000fffe0ff */
[----:B---3--:R-:W-:Y:S01]  /*3f00*/  UISETP.NE.U32.AND UP3, UPT, UR4, URZ, UPT ;  /* 0x000000ff0400728c */ /* 0x008fe2000bf65070 */
[----:B------:R-:W2:Y:S01]  /*3f10*/  LDC R18, c[0x0][0xb20] ;  /* 0x0002c800ff127b82 */ /* 0x000ea20000000800 */
[----:B-1----:R-:W-:Y:S01]  /*3f20*/  ISETP.NE.AND P1, PT, R0, 0x1, PT ;  /* 0x000000010000780c */ /* 0x002fe20003f25270 */
[----:B------:R-:W-:-:S02]  /*3f30*/  UISETP.NE.AND.EX UP2, UPT, UR9, URZ, UPT, UP2 ;  /* 0x000000ff0900728c */ /* 0x000fc4000bf45320 */
[----:B------:R-:W-:Y:S02]  /*3f40*/  UIADD3 UR25, UPT, UPT, UR7, 0x38, URZ ;  /* 0x0000003807197890 */ /* 0x000fe4000fffe0ff */
[----:B------:R-:W-:Y:S02]  /*3f50*/  UIADD3 UR17, UPT, UPT, UR7, 0x40, URZ ;  /* 0x0000004007117890 */ /* 0x000fe4000fffe0ff */
[----:B------:R-:W1:Y:S01]  /*3f60*/  LDC.64 R32, c[0x0][0x348] ;  /* 0x0000d200ff207b82 */ /* 0x000e620000000a00 */
[----:B------:R-:W-:Y:S02]  /*3f70*/  UPRMT UR13, UR37, 0x654, UR13 ;  /* 0x00000654250d7896 */ /* 0x000fe4000800000d */
[----:B------:R-:W-:-:S05]  /*3f80*/  UISETP.NE.AND.EX UP3, UPT, UR5, URZ, UPT, UP3 ;  /* 0x000000ff0500728c */ /* 0x000fca000bf65330 */
[----:B------:R-:W3:Y:S08]  /*3f90*/  LDC.64 R16, c[0x0][0xb10] ;  /* 0x0002c400ff107b82 */ /* 0x000ef00000000a00 */
[----:B------:R-:W1:Y:S08]  /*3fa0*/  LDC.64 R6, c[0x0][0xb18] ;  /* 0x0002c600ff067b82 */ /* 0x000e700000000a00 */
[----:B------:R-:W1:Y:S08]  /*3fb0*/  LDC.64 R4, c[0x0][0xb28] ;  /* 0x0002ca00ff047b82 */ /* 0x000e700000000a00 */
[----:B--2-4-:R-:W1:Y:S02]  /*3fc0*/  LDC R22, c[0x0][0x374] ;  /* 0x0000dd00ff167b82 */ /* 0x014e640000000800 */
.L_x_93:
[C---:B------:R-:W-:Y:S02]  /*3fd0*/  LEA R0, R30.reuse, UR7, 0x3 ;  /* 0x000000071e007c11 */ /* 0x040fe4000f8e18ff */
[----:B------:R-:W-:Y:S02]  /*3fe0*/  SHF.L.U32 R3, R29, 0x1f, RZ ;  /* 0x0000001f1d037819 */ /* 0x000fe400000006ff */
[----:B------:R-:W-:Y:S02]  /*3ff0*/  LEA R24, R30, UR7, 0x4 ;  /* 0x000000071e187c11 */ /* 0x000fe4000f8e20ff */
[----:B--2---:R-:W2:Y:S02]  /*4000*/  SYNCS.PHASECHK.TRANS64.TRYWAIT P0, [R0+URZ+0x80], R3 ;  /* 0x00008003000075a7 */ /* 0x004ea400080011ff */
[----:B--2---:R-:W-:Y:S05]  /*4010*/  @!P0 BRA `(.L_x_83) ;  /* 0x0000007c00088947 */ /* 0x004fea0003800000 */
.L_x_167:
[----:B------:R-:W-:Y:S01]  /*4020*/  ISETP.GE.AND P0, PT, R72, 0x1, PT ;  /* 0x000000014800780c */ /* 0x000fe20003f06270 */
[----:B------:R-:W4:Y:S01]  /*4030*/  LDS.128 R24, [R24+0xf0] ;  /* 0x0000f00018187984 */ /* 0x000f220000000c00 */
[----:B--2---:R-:W-:Y:S01]  /*4040*/  VIADD R0, R0, 0x90 ;  /* 0x0000009000007836 */ /* 0x004fe20000000000 */
[----:B------:R-:W-:Y:S01]  /*4050*/  @!PT LDS RZ, [RZ] ;  /* 0x00000000fffff984 */ /* 0x000fe20000000800 */
[----:B------:R-:W-:Y:S01]  /*4060*/  @!PT LDS RZ, [RZ] ;  /* 0x00000000fffff984 */ /* 0x000fe20000000800 */
[----:B------:R-:W-:Y:S01]  /*4070*/  @!PT LDS RZ, [RZ] ;  /* 0x00000000fffff984 */ /* 0x000fe20000000800 */
[----:B------:R-:W-:Y:S01]  /*4080*/  @!PT LDS RZ, [RZ] ;  /* 0x00000000fffff984 */ /* 0x000fe20000000800 */
[----:B------:R2:W-:Y:S06]  /*4090*/  MEMBAR.ALL.CTA ;  /* 0x0000000000007992 */ /* 0x0005ec0000008000 */
[----:B--2---:R-:W2:Y:S01]  /*40a0*/  FENCE.VIEW.ASYNC.S ;  /* 0x00000000000073c6 */ /* 0x004ea20000000000 */
[----:B------:R-:W-:Y:S04]  /*40b0*/  PRMT R0, RZ, 0x654, R0 ;  /* 0x00000654ff007816 */ /* 0x000fe80000000000 */
[----:B--2---:R2:W-:Y:S01]  /*40c0*/  SYNCS.ARRIVE.TRANS64.RED.A1T0 RZ, [R0+URZ], RZ ;  /* 0x000000ff00ff79a7 */ /* 0x0045e200081004ff */
[----:B----4-:R-:W-:Y:S11]  /*40d0*/  LOP3.LUT P3, RZ, R26, 0x1, RZ, 0xc0, !PT ;  /* 0x000000011aff7812 */ /* 0x010ff6000786c0ff */
[----:B------:R-:W-:Y:S02]  /*40e0*/  @!UPT UIADD3 URZ, UPT, UPT, URZ, URZ, URZ ;  /* 0x000000fffffff290 */ /* 0x000fe4000fffe0ff */
[----:B------:R-:W-:Y:S02]  /*40f0*/  @P3 MOV R13, R24 ;  /* 0x00000018000d3202 */ /* 0x000fe40000000f00 */
[----:B------:R-:W-:Y:S01]  /*4100*/  @P3 LOP3.LUT R8, R25, 0xffff, RZ, 0xc0, !PT ;  /* 0x0000ffff19083812 */ /* 0x000fe200078ec0ff */
[----:B--2---:R-:W-:Y:S06]  /*4110*/  @!P0 BRA `(.L_x_84) ;  /* 0x0000000000a48947 */ /* 0x004fec0003800000 */
[----:B-1----:R-:W-:Y:S01]  /*4120*/  IMAD.HI.U32 R35, R22, R7, RZ ;  /* 0x0000000716237227 */ /* 0x002fe200078e00ff */
[----:B------:R-:W-:Y:S02]  /*4130*/  ISETP.NE.AND P0, PT, R6, 0x1, PT ;  /* 0x000000010600780c */ /* 0x000fe40003f05270 */
[----:B------:R-:W-:Y:S01]  /*4140*/  ISETP.NE.AND P2, PT, R72, 0x1, PT ;  /* 0x000000014800780c */ /* 0x000fe20003f45270 */
[----:B---3--:R-:W-:Y:S01]  /*4150*/  IMAD.HI.U32 R34, R19, R16, RZ ;  /* 0x0000001013227227 */ /* 0x008fe200078e00ff */
[----:B------:R-:W-:Y:S02]  /*4160*/  SHF.R.U32.HI R35, RZ, R18, R35 ;  /* 0x00000012ff237219 */ /* 0x000fe40000011623 */
[----:B------:R-:W-:Y:S01]  /*4170*/  ISETP.NE.AND P4, PT, R2, 0x1, PT ;  /* 0x000000010200780c */ /* 0x000fe20003f85270 */
[----:B------:R-:W-:Y:S01]  /*4180*/  IMAD.HI.U32 R36, R13, R16, RZ ;  /* 0x000000100d247227 */ /* 0x000fe200078e00ff */
[----:B------:R-:W-:Y:S02]  /*4190*/  SHF.R.U32.HI R34, RZ, R17, R34 ;  /* 0x00000011ff227219 */ /* 0x000fe40000011622 */
[----:B------:R-:W-:Y:S01]  /*41a0*/  SEL R3, R22, R35, !P0 ;  /* 0x0000002316037207 */ /* 0x000fe20004000000 */
[C---:B------:R-:W-:Y:S01]  /*41b0*/  IMAD.HI.U32 R35, R8.reuse, R7, RZ ;  /* 0x0000000708237227 */ /* 0x040fe200078e00ff */
[----:B------:R-:W-:Y:S02]  /*41c0*/  SEL R11, R19, R34, !P4 ;  /* 0x00000022130b7207 */ /* 0x000fe40006000000 */
[----:B------:R-:W-:Y:S01]  /*41d0*/  SHF.R.U32.HI R36, RZ, R17, R36 ;  /* 0x00000011ff247219 */ /* 0x000fe20000011624 */
[----:B------:R-:W-:Y:S01]  /*41e0*/  IMAD.HI.U32 R38, R3, R4, RZ ;  /* 0x0000000403267227 */ /* 0x000fe200078e00ff */
[----:B------:R-:W-:Y:S03]  /*41f0*/  SHF.R.U32.HI R35, RZ, R18, R35 ;  /* 0x00000012ff237219 */ /* 0x000fe60000011623 */
[----:B------:R-:W-:Y:S01]  /*4200*/  IMAD.HI.U32 R34, R11, R4, RZ ;  /* 0x000000040b227227 */ /* 0x000fe200078e00ff */
[----:B------:R-:W-:Y:S02]  /*4210*/  @P2 SHF.R.U32.HI R3, RZ, R5, R38 ;  /* 0x00000005ff032219 */ /* 0x000fe40000011626 */
[----:B------:R-:W-:Y:S02]  /*4220*/  SEL R9, R8, R35, !P0 ;  /* 0x0000002308097207 */ /* 0x000fe40004000000 */
[----:B------:R-:W-:Y:S01]  /*4230*/  @P2 SHF.R.U32.HI R11, RZ, R5, R34 ;  /* 0x00000005ff0b2219 */ /* 0x000fe20000011622 */
[C---:B------:R-:W-:Y:S01]  /*4240*/  IMAD R10, R72.reuse, R3, RZ ;  /* 0x00000003480a7224 */ /* 0x040fe200078e02ff */
[----:B------:R-:W-:Y:S01]  /*4250*/  SEL R3, R13, R36, !P4 ;  /* 0x000000240d037207 */ /* 0x000fe20006000000 */
[C---:B------:R-:W-:Y:S03]  /*4260*/  IMAD.HI.U32 R14, R9.reuse, R4, RZ ;  /* 0x00000004090e7227 */ /* 0x040fe600078e00ff */
[----:B------:R-:W-:Y:S01]  /*4270*/  ISETP.GE.AND P0, PT, R9, R10, PT ;  /* 0x0000000a0900720c */ /* 0x000fe20003f06270 */
[C---:B------:R-:W-:Y:S01]  /*4280*/  IMAD R12, R72.reuse, R11, RZ ;  /* 0x0000000b480c7224 */ /* 0x040fe200078e02ff */
[-C--:B------:R-:W-:Y:S04]  /*4290*/  SHF.R.U32.HI R14, RZ, R5.reuse, R14 ;  /* 0x00000005ff0e7219 */ /* 0x080fe8000001160e */
[----:B------:R-:W-:Y:S02]  /*42a0*/  ISETP.GE.OR P0, PT, R3, R12, P0 ;  /* 0x0000000c0300720c */ /* 0x000fe40000706670 */
[----:B------:R-:W-:Y:S05]  /*42b0*/  SEL R15, R9, R14, !P2 ;  /* 0x0000000e090f7207 */ /* 0x000fea0005000000 */
[----:B------:R-:W-:Y:S04]  /*42c0*/  IMAD.MOV R14, RZ, RZ, -R15 ;  /* 0x000000ffff0e7224 */ /* 0x000fe800078e0a0f */
[----:B------:R-:W-:Y:S02]  /*42d0*/  IMAD R14, R72, R14, R9 ;  /* 0x0000000e480e7224 */ /* 0x000fe400078e0209 */
[C---:B------:R-:W-:Y:S05]  /*42e0*/  @!P0 IMAD.HI.U32 R10, R3.reuse, R4, RZ ;  /* 0x00000004030a8227 */ /* 0x040fea00078e00ff */
[----:B------:R-:W-:Y:S04]  /*42f0*/  @!P0 SHF.R.U32.HI R10, RZ, R5, R10 ;  /* 0x00000005ff0a8219 */ /* 0x000fe8000001160a */
[----:B------:R-:W-:Y:S01]  /*4300*/  @!P0 SEL R0, R3, R10, !P2 ;  /* 0x0000000a03008207 */ /* 0x000fe20005000000 */
[----:B------:R-:W-:Y:S03]  /*4310*/  IMAD.MOV R10, RZ, RZ, -R3 ;  /* 0x000000ffff0a7224 */ /* 0x000fe600078e0a03 */
[----:B------:R-:W-:Y:S01]  /*4320*/  @!P0 IADD3 R15, PT, PT, R15, -R0, RZ ;  /* 0x800000000f0f8210 */ /* 0x000fe20007ffe0ff */
[----:B------:R-:W-:Y:S01]  /*4330*/  @!P0 IMAD R0, R11, R14, R0 ;  /* 0x0000000e0b008224 */ /* 0x000fe200078e0200 */
[----:B------:R-:W-:Y:S01]  /*4340*/  IADD3 R11, PT, PT, -R9, RZ, RZ ;  /* 0x000000ff090b7210 */ /* 0x000fe20007ffe1ff */
[----:B------:R-:W-:Y:S02]  /*4350*/  IMAD R13, R2, R10, R13 ;  /* 0x0000000a020d7224 */ /* 0x000fe400078e020d */
[----:B------:R-:W-:Y:S02]  /*4360*/  @!P0 IMAD R9, R15, R72, R3 ;  /* 0x000000480f098224 */ /* 0x000fe400078e0203 */
[----:B------:R-:W-:Y:S02]  /*4370*/  @!P0 IMAD.MOV.U32 R3, RZ, RZ, R0 ;  /* 0x000000ffff038224 */ /* 0x000fe400078e0000 */
[----:B------:R-:W-:Y:S02]  /*4380*/  IMAD R8, R6, R11, R8 ;  /* 0x0000000b06087224 */ /* 0x000fe400078e0208 */
[----:B------:R-:W-:Y:S02]  /*4390*/  IMAD R13, R3, R2, R13 ;  /* 0x00000002030d7224 */ /* 0x000fe400078e020d */
[----:B------:R-:W-:Y:S02]  /*43a0*/  IMAD R8, R9, R6, R8 ;  /* 0x0000000609087224 */ /* 0x000fe400078e0208 */
.L_x_84:
[----:B------:R-:W-:Y:S05]  /*43b0*/  BRA.U UP1, `(.L_x_85) ;  /* 0x0000000101107547 */ /* 0x000fea000b800000 */
[----:B------:R-:W-:Y:S04]  /*43c0*/  MOV R0, UR6 ;  /* 0x0000000600007c02 */ /* 0x000fe80008000f00 */
[----:B------:R-:W-:Y:S04]  /*43d0*/  SHF.L.U32 R3, R0, 0x1f, RZ ;  /* 0x0000001f00037819 */ /* 0x000fe800000006ff */
[----:B------:R-:W2:Y:S02]  /*43e0*/  SYNCS.PHASECHK.TRANS64.TRYWAIT P0, [UR7+0x78], R3 ;  /* 0x00007803ff0075a7 */ /* 0x000ea40008001107 */
[----:B--2---:R-:W-:Y:S05]  /*43f0*/  @!P0 BRA `(.L_x_86) ;  /* 0x0000007800248947 */ /* 0x004fea0003800000 */
.L_x_85:
[----:B------:R-:W-:Y:S02]  /*4400*/  R2UR UR35, R21 ;  /* 0x00000000152372ca */ /* 0x000fe400000e0000 */
[----:B------:R-:W-:Y:S02]  /*4410*/  R2UR UR34, R20 ;  /* 0x00000000142272ca */ /* 0x000fe400000e0000 */
[----:B------:R-:W-:Y:S02]  /*4420*/  ISETP.NE.U32.AND P2, PT, RZ, UR4, PT ;  /* 0x00000004ff007c0c */ /* 0x000fe4000bf45070 */
[----:B------:R-:W-:Y:S02]  /*4430*/  SHF.L.U32 R12, R31, 0x1f, RZ ;  /* 0x0000001f1f0c7819 */ /* 0x000fe400000006ff */
[----:B------:R-:W-:Y:S05]  /*4440*/  ISETP.NE.AND.EX P2, PT, RZ, UR5, PT, P2 ;  /* 0x00000005ff007c0c */ /* 0x000fea000bf45320 */
[----:B------:R-:W-:Y:S02]  /*4450*/  USHF.L.U32 UR35, UR35, 0x7, URZ ;  /* 0x0000000723237899 */ /* 0x000fe400080006ff */
[----:B------:R-:W-:Y:S01]  /*4460*/  USHF.L.U32 UR34, UR34, 0x8, URZ ;  /* 0x0000000822227899 */ /* 0x000fe200080006ff */
[----:B------:R-:W-:Y:S11]  /*4470*/  BRA.U !UP3, `(.L_x_87) ;  /* 0x000000010b347547 */ /* 0x000ff6000b800000 */
[----:B------:R-:W-:Y:S01]  /*4480*/  UPLOP3.LUT UP0, UPT, UPT, UPT, UP2, 0x80, 0x8 ;  /* 0x000000000008789c */ /* 0x000fe20003f0f020 */
[----:B--2---:R-:W-:Y:S02]  /*4490*/  HFMA2 R0, -RZ, RZ, 0, 5.9604644775390625e-08 ;  /* 0x00000001ff007431 */ /* 0x004fe400000001ff */
[----:B------:R-:W-:Y:S03]  /*44a0*/  IMAD.MOV.U32 R171, RZ, RZ, 0x1 ;  /* 0x00000001ffab7424 */ /* 0x000fe600078e00ff */
[----:B------:R-:W-:Y:S05]  /*44b0*/  PLOP3.LUT P0, PT, PT, PT, UP0, 0x80, 0x8 ;  /* 0x000000000008781c */ /* 0x000fea0003f0f008 */
[----:B------:R-:W2:Y:S01]  /*44c0*/  @UP0 LDCU.64 UR10, c[0x0][0x888] ;  /* 0x00011100ff0a07ac */ /* 0x000ea20008000a00 */
[----:B------:R-:W-:Y:S07]  /*44d0*/  @UP0 UIMAD UR8, UR36, UR4, URZ ;  /* 0x00000004240802a4 */ /* 0x000fee000f8e02ff */
[----:B------:R-:W-:Y:S01]  /*44e0*/  @!P0 PRMT R171, R0, 0x7610, R171 ;  /* 0x0000761000ab8816 */ /* 0x000fe200000000ab */
[----:B--2---:R-:W-:Y:S03]  /*44f0*/  @UP0 UIMAD.WIDE UR10, UR8, 0x4, UR10 ;  /* 0x00000004080a08a5 */ /* 0x004fe6000f8e020a */
[----:B------:R-:W2:Y:S03]  /*4500*/  @!UP0 LDCU UR8, c[0x0][0x880] ;  /* 0x00011000ff0887ac */ /* 0x000ea60008000800 */
[----:B------:R-:W-:Y:S01]  /*4510*/  IMAD.U32 R10, RZ, RZ, UR10 ;  /* 0x0000000aff0a7e24 */ /* 0x000fe2000f8e00ff */
[----:B------:R-:W-:Y:S05]  /*4520*/  MOV R11, UR11 ;  /* 0x0000000b000b7c02 */ /* 0x000fea0008000f00 */
[----:B-----5:R4:W5:Y:S02]  /*4530*/  @P0 LDG.E R81, desc[UR46][R10.64] ;  /* 0x0000002e0a510981 */ /* 0x020964000c1e1900 */
[----:B--2-4-:R-:W-:Y:S07]  /*4540*/  @!P0 IMAD.U32 R81, RZ, RZ, UR8 ;  /* 0x00000008ff518e24 */ /* 0x014fee000f8e00ff */
.L_x_87:
[----:B-----5:R-:W-:Y:S01]  /*4550*/  @!P2 FSETP.EQ.AND P0, PT, R81, RZ, PT ;  /* 0x000000ff5100a20b */ /* 0x020fe20003f02000 */
[----:B------:R-:W-:Y:S01]  /*4560*/  @!UPT UIADD3 URZ, UPT, UPT, URZ, URZ, URZ ;  /* 0x000000fffffff290 */ /* 0x000fe2000fffe0ff */
[----:B------:R-:W-:Y:S11]  /*4570*/  @!P2 BRA `(.L_x_88) ;  /* 0x000000000014a947 */ /* 0x000ff60003800000 */
[----:B------:R-:W-:Y:S02]  /*4580*/  LOP3.LUT P2, RZ, R171, 0xff, RZ, 0xc0, !PT ;  /* 0x000000ffabff7812 */ /* 0x000fe4000784c0ff */
[----:B------:R-:W-:Y:S04]  /*4590*/  PLOP3.LUT P0, PT, PT, PT, UP0, 0x80, 0x8 ;  /* 0x000000000008781c */ /* 0x000fe80003f0f008 */
[----:B------:R-:W-:Y:S07]  /*45a0*/  PLOP3.LUT P0, PT, P0, PT, PT, 0x8, 0x80 ;  /* 0x000000000080781c */ /* 0x000fee000070e170 */
[----:B------:R-:W-:Y:S11]  /*45b0*/  @P2 FSETP.EQ.AND P0, PT, R81, RZ, PT ;  /* 0x000000ff5100220b */ /* 0x000ff60003f02000 */
[----:B------:R-:W-:Y:S02]  /*45c0*/  @!UPT UIADD3 URZ, UPT, UPT, URZ, URZ, URZ ;  /* 0x000000fffffff290 */ /* 0x000fe4000fffe0ff */
.L_x_88:
[----:B------:R-:W4:Y:S01]  /*45d0*/  SYNCS.PHASECHK.TRANS64.TRYWAIT P2, [UR7+0x50], R12 ;  /* 0x0000500cff0075a7 */ /* 0x000f220008041107 */
[----:B------:R-:W-:Y:S04]  /*45e0*/  ELECT P4, URZ, PT ;  /* 0x0000000000ff782f */ /* 0x000fe80003880000 */
[----:B------:R-:W-:Y:S11]  /*45f0*/  PLOP3.LUT P4, PT, P0, P4, PT, 0xf2, 0x2f ;  /* 0x00000000002f781c */ /* 0x000ff60000789e72 */
[----:B------:R-:W-:Y:S02]  /*4600*/  @!UPT UIADD3 URZ, UPT, UPT, URZ, URZ, URZ ;  /* 0x000000fffffff290 */ /* 0x000fe4000fffe0ff */
[----:B-1----:R-:W-:Y:S05]  /*4610*/  @!P4 IADD3 R9, P0, PT, R32, 0x580, RZ ;  /* 0x000005802009c810 */ /* 0x002fea0007f1e0ff */
[----:B--2---:R-:W-:Y:S01]  /*4620*/  @!P4 IMAD.X R0, RZ, RZ, R33, P0 ;  /* 0x000000ffff00c224 */ /* 0x004fe200000e0621 */
[----:B----4-:R-:W-:Y:S07]  /*4630*/  @!P2 BRA `(.L_x_89) ;  /* 0x0000007400aca947 */ /* 0x010fee0003800000 */
.L_x_170:
[----:B------:R-:W-:Y:S01]  /*4640*/  @!P4 R2UR UR8, R0 ;  /* 0x000000000008c2ca */ /* 0x000fe200000e0000 */
[----:B------:R-:W-:Y:S01]  /*4650*/  VOTEU.ALL UP1, P4 ;  /* 0x0000000000ff7886 */ /* 0x000fe20002020000 */
[----:B------:R-:W-:Y:S01]  /*4660*/  @!P4 R2UR UR9, R9 ;  /* 0x000000000909c2ca */ /* 0x000fe200000e0000 */
[----:B------:R-:W-:Y:S01]  /*4670*/  @!P4 IMAD.MOV.U32 R0, RZ, RZ, 0x2000 ;  /* 0x00002000ff00c424 */ /* 0x000fe200078e00ff */
[----:B------:R-:W-:Y:S01]  /*4680*/  UMOV UR10, 0x0 ;  /* 0x00000000000a7882 */ /* 0x000fe20000000000 */
[----:B------:R-:W-:Y:S01]  /*4690*/  UMOV UR11, 0x10000000 ;  /* 0x10000000000b7882 */ /* 0x000fe20000000000 */
[----:B------:R-:W-:Y:S01]  /*46a0*/  @!UP1 UIADD3 UR32, UPT, UPT, UR7, 0x200, URZ ;  /* 0x0000020007209890 */ /* 0x000fe2000fffe0ff */
[----:B------:R-:W-:Y:S01]  /*46b0*/  @!P4 IADD3 R9, P0, PT, R32, 0x580, RZ ;  /* 0x000005802009c810 */ /* 0x000fe20007f1e0ff */
[----:B------:R-:W-:Y:S05]  /*46c0*/  VOTEU.ALL UP1, P4 ;  /* 0x0000000000ff7886 */ /* 0x000fea0002020000 */
[----:B------:R-:W-:Y:S01]  /*46d0*/  IMAD.U32 R11, RZ, RZ, UR8 ;  /* 0x00000008ff0b7e24 */ /* 0x000fe2000f8e00ff */
[----:B------:R-:W-:Y:S01]  /*46e0*/  UPRMT UR8, UR37, 0x654, UR33 ;  /* 0x0000065425087896 */ /* 0x000fe20008000021 */
[----:B------:R-:W-:Y:S03]  /*46f0*/  IMAD.U32 R10, RZ, RZ, UR9 ;  /* 0x00000009ff0a7e24 */ /* 0x000fe6000f8e00ff */
[----:B------:R-:W-:Y:S02]  /*4700*/  @!P4 R2UR UR15, R11 ;  /* 0x000000000b0fc2ca */ /* 0x000fe400000e0000 */
[----:B------:R-:W-:Y:S11]  /*4710*/  @!P4 R2UR UR14, R10 ;  /* 0x000000000a0ec2ca */ /* 0x000ff600000e0000 */
[----:B------:R-:W-:Y:S02]  /*4720*/  @!UPT UIADD3 URZ, UPT, UPT, URZ, URZ, URZ ;  /* 0x000000fffffff290 */ /* 0x000fe4000fffe0ff */
[----:B------:R2:W-:Y:S01]  /*4730*/  @!UP1 UTMALDG.3D [UR32], [UR14], desc[UR10] ;  /* 0x00000a200e0095b4 */ /* 0x0005e20008011000 */
[----:B------:R4:W-:Y:S01]  /*4740*/  @!P4 SYNCS.ARRIVE.TRANS64.RED.A0TR RZ, [UR7+0x30], R0 ;  /* 0x00003000ffffc9a7 */ /* 0x0009e20008300407 */
[----:B------:R-:W-:Y:S01]  /*4750*/  SYNCS.ARRIVE.TRANS64.RED.A1T0 RZ, [UR8], RZ ;  /* 0x000000ffffff79a7 */ /* 0x000fe20008100408 */
[----:B----4-:R-:W-:Y:S01]  /*4760*/  @!P4 IMAD.X R0, RZ, RZ, R33, P0 ;  /* 0x000000ffff00c224 */ /* 0x010fe200000e0621 */
[----:B------:R-:W4:Y:S02]  /*4770*/  SYNCS.PHASECHK.TRANS64.TRYWAIT P2, [UR7+0x58], R12 ;  /* 0x0000580cff0075a7 */ /* 0x000f240008041107 */
[----:B--2-4-:R-:W-:Y:S05]  /*4780*/  @!P2 BRA `(.L_x_90) ;  /* 0x000000740070a947 */ /* 0x014fea0003800000 */
.L_x_172:
        /* <DEDUP_REMOVED lines=8> */
[----:B------:R-:W-:Y:S01]  /*4810*/  @!UP1 UIADD3 UR24, UPT, UPT, UR7, 0x2200, URZ ;  /* 0x0000220007189890 */ /* 0x000fe2000fffe0ff */
[----:B------:R-:W-:Y:S01]  /*4820*/  VOTEU.ALL UP1, P4 ;  /* 0x0000000000ff7886 */ /* 0x000fe20002020000 */
[----:B------:R-:W-:Y:S01]  /*4830*/  UMOV UR27, UR35 ;  /* 0x00000023001b7c82 */ /* 0x000fe20008000000 */
[----:B------:R-:W-:Y:S02]  /*4840*/  UMOV UR28, UR36 ;  /* 0x00000024001c7c82 */ /* 0x000fe40008000000 */
[----:B------:R-:W-:Y:S01]  /*4850*/  IMAD.U32 R11, RZ, RZ, UR8 ;  /* 0x00000008ff0b7e24 */ /* 0x000fe2000f8e00ff */
[----:B------:R-:W-:Y:S01]  /*4860*/  UPRMT UR8, UR37, 0x654, UR25 ;  /* 0x0000065425087896 */ /* 0x000fe20008000019 */
[----:B------:R-:W-:Y:S02]  /*4870*/  IMAD.U32 R10, RZ, RZ, UR9 ;  /* 0x00000009ff0a7e24 */ /* 0x000fe4000f8e00ff */
[----:B------:R-:W-:Y:S01]  /*4880*/  @!P4 IMAD.X R20, RZ, RZ, R33, P0 ;  /* 0x000000ffff14c224 */ /* 0x000fe200000e0621 */
[----:B------:R-:W-:Y:S02]  /*4890*/  @!P4 R2UR UR15, R11 ;  /* 0x000000000b0fc2ca */ /* 0x000fe400000e0000 */
[----:B------:R-:W-:Y:S11]  /*48a0*/  @!P4 R2UR UR14, R10 ;  /* 0x000000000a0ec2ca */ /* 0x000ff600000e0000 */
[----:B------:R-:W-:Y:S02]  /*48b0*/  @!UPT UIADD3 URZ, UPT, UPT, URZ, URZ, URZ ;  /* 0x000000fffffff290 */ /* 0x000fe4000fffe0ff */
[----:B------:R2:W-:Y:S01]  /*48c0*/  @!UP1 UTMALDG.3D [UR24], [UR14], desc[UR10] ;  /* 0x00000a180e0095b4 */ /* 0x0005e20008011000 */
[----:B------:R2:W-:Y:S01]  /*48d0*/  @!P4 SYNCS.ARRIVE.TRANS64.RED.A0TR RZ, [UR7+0x38], R0 ;  /* 0x00003800ffffc9a7 */ /* 0x0005e20008300407 */
[----:B------:R-:W-:Y:S01]  /*48e0*/  SYNCS.ARRIVE.TRANS64.RED.A1T0 RZ, [UR8], RZ ;  /* 0x000000ffffff79a7 */ /* 0x000fe20008100408 */
[----:B------:R-:W4:Y:S02]  /*48f0*/  SYNCS.PHASECHK.TRANS64.TRYWAIT P2, [UR7+0x60], R12 ;  /* 0x0000600cff0075a7 */ /* 0x000f240008041107 */
[----:B--2-4-:R-:W-:Y:S05]  /*4900*/  @!P2 BRA `(.L_x_91) ;  /* 0x000000740028a947 */ /* 0x014fea0003800000 */
.L_x_174:
[----:B------:R-:W2:Y:S01]  /*4910*/  LDC.64 R14, c[0x0][0xb10] ;  /* 0x0002c400ff0e7b82 */ /* 0x000ea20000000a00 */
[----:B------:R-:W-:Y:S01]  /*4920*/  @!P4 R2UR UR8, R20 ;  /* 0x000000001408c2ca */ /* 0x000fe200000e0000 */
[----:B------:R-:W-:Y:S01]  /*4930*/  VOTEU.ALL UP1, P4 ;  /* 0x0000000000ff7886 */ /* 0x000fe20002020000 */
[----:B------:R-:W-:Y:S01]  /*4940*/  @!P4 R2UR UR9, R21 ;  /* 0x000000001509c2ca */ /* 0x000fe200000e0000 */
[----:B------:R-:W-:Y:S01]  /*4950*/  UMOV UR10, 0x0 ;  /* 0x00000000000a7882 */ /* 0x000fe20000000000 */
[----:B------:R-:W-:Y:S03]  /*4960*/  UMOV UR11, 0x10000000 ;  /* 0x10000000000b7882 */ /* 0x000fe60000000000 */
[----:B------:R-:W4:Y:S01]  /*4970*/  LDC.64 R10, c[0x0][0xb18] ;  /* 0x0002c600ff0a7b82 */ /* 0x000f220000000a00 */
[----:B------:R-:W-:Y:S01]  /*4980*/  @!UP1 UIADD3 UR18, UPT, UPT, UR34, 0x80, URZ ;  /* 0x0000008022129890 */ /* 0x000fe2000fffe0ff */
[----:B------:R-:W-:Y:S01]  /*4990*/  @P3 SHF.R.U32.HI R28, RZ, 0x10, R25 ;  /* 0x00000010ff1c3819 */ /* 0x000fe20000011619 */
[----:B------:R-:W-:Y:S01]  /*49a0*/  @!UP1 UIADD3 UR16, UPT, UPT, UR7, 0x4200, URZ ;  /* 0x0000420007109890 */ /* 0x000fe2000fffe0ff */
[----:B------:R-:W-:Y:S01]  /*49b0*/  VIADD R30, R30, 0x1 ;  /* 0x000000011e1e7836 */ /* 0x000fe20000000000 */
[----:B------:R-:W-:Y:S03]  /*49c0*/  VOTEU.ALL UP1, P4 ;  /* 0x0000000000ff7886 */ /* 0x000fe60002020000 */
[----:B------:R-:W5:Y:S01]  /*49d0*/  @!P1 LDC R0, c[0x0][0xb20] ;  /* 0x0002c800ff009b82 */ /* 0x000f620000000800 */
[----:B------:R-:W-:Y:S01]  /*49e0*/  UMOV UR19, UR35 ;  /* 0x0000002300137c82 */ /* 0x000fe20008000000 */
[----:B------:R-:W-:Y:S01]  /*49f0*/  IMAD.U32 R21, RZ, RZ, UR8 ;  /* 0x00000008ff157e24 */ /* 0x000fe2000f8e00ff */
[----:B------:R-:W-:Y:S05]  /*4a00*/  UMOV UR20, UR36 ;  /* 0x0000002400147c82 */ /* 0x000fea0008000000 */
[----:B-1----:R-:W1:Y:S01]  /*4a10*/  @!P1 LDC R3, c[0x0][0xb0c] ;  /* 0x0002c300ff039b82 */ /* 0x002e620000000800 */
[----:B------:R-:W-:Y:S01]  /*4a20*/  IMAD.U32 R20, RZ, RZ, UR9 ;  /* 0x00000009ff147e24 */ /* 0x000fe2000f8e00ff */
[----:B------:R-:W-:Y:S01]  /*4a30*/  UPRMT UR8, UR37, 0x654, UR17 ;  /* 0x0000065425087896 */ /* 0x000fe20008000011 */
[----:B------:R-:W-:Y:S03]  /*4a40*/  @!P4 R2UR UR15, R21 ;  /* 0x00000000150fc2ca */ /* 0x000fe600000e0000 */
[----:B------:R-:W-:Y:S01]  /*4a50*/  @!P4 R2UR UR14, R20 ;  /* 0x00000000140ec2ca */ /* 0x000fe200000e0000 */
[----:B------:R-:W-:Y:S11]  /*4a60*/  @!P4 IMAD.MOV.U32 R20, RZ, RZ, 0x2000 ;  /* 0x00002000ff14c424 */ /* 0x000ff600078e00ff */
[----:B------:R-:W-:Y:S01]  /*4a70*/  @!UPT UIADD3 URZ, UPT, UPT, URZ, URZ, URZ ;  /* 0x000000fffffff290 */ /* 0x000fe2000fffe0ff */
[----:B------:R1:W-:Y:S01]  /*4a80*/  @!UP1 UTMALDG.3D [UR16], [UR14], desc[UR10] ;  /* 0x00000a100e0095b4 */ /* 0x0003e20008011000 */
[----:B------:R1:W-:Y:S02]  /*4a90*/  @!P4 SYNCS.ARRIVE.TRANS64.RED.A0TR RZ, [UR7+0x40], R20 ;  /* 0x00004014ffffc9a7 */ /* 0x0003e40008300407 */
[----:B-1----:R-:W-:Y:S01]  /*4aa0*/  @!P1 ISETP.NE.AND P2, PT, R3, 0x1, PT ;  /* 0x000000010300980c */ /* 0x002fe20003f45270 */
[C---:B--2---:R-:W-:Y:S01]  /*4ab0*/  @!P1 IMAD.HI.U32 R14, R13.reuse, R14, RZ ;  /* 0x0000000e0d0e9227 */ /* 0x044fe200078e00ff */
[----:B----4-:R-:W-:Y:S03]  /*4ac0*/  @!P1 ISETP.NE.AND P0, PT, R10, 0x1, PT ;  /* 0x000000010a00980c */ /* 0x010fe60003f05270 */
[C---:B------:R-:W-:Y:S01]  /*4ad0*/  @!P1 IMAD.HI.U32 R11, R8.reuse, R11, RZ ;  /* 0x0000000b080b9227 */ /* 0x040fe200078e00ff */
[----:B------:R-:W-:Y:S04]  /*4ae0*/  @!P1 SHF.R.U32.HI R14, RZ, R15, R14 ;  /* 0x0000000fff0e9219 */ /* 0x000fe8000001160e */
[----:B-----5:R-:W-:Y:S01]  /*4af0*/  @!P1 SHF.R.U32.HI R9, RZ, R0, R11 ;  /* 0x00000000ff099219 */ /* 0x020fe2000001160b */
[----:B------:R-:W-:Y:S01]  /*4b00*/  SYNCS.ARRIVE.TRANS64.RED.A1T0 RZ, [UR8], RZ ;  /* 0x000000ffffff79a7 */ /* 0x000fe20008100408 */
[----:B------:R-:W-:Y:S02]  /*4b10*/  @!P1 SEL R14, R13, R14, !P2 ;  /* 0x0000000e0d0e9207 */ /* 0x000fe40005000000 */
[----:B------:R-:W-:Y:S01]  /*4b20*/  @!P1 SEL R9, R8, R9, !P0 ;  /* 0x0000000908099207 */ /* 0x000fe20004000000 */
[----:B------:R-:W1:Y:S04]  /*4b30*/  SYNCS.PHASECHK.TRANS64.TRYWAIT P5, [UR7+0x68], R12 ;  /* 0x0000680cff0075a7 */ /* 0x000e6800080a1107 */
[----:B------:R-:W-:Y:S02]  /*4b40*/  @!P1 IMAD.IADD R0, R9, 0x1, -R14 ;  /* 0x0000000109009824 */ /* 0x000fe400078e0a0e */
[----:B------:R-:W-:Y:S02]  /*4b50*/  @!P1 IMAD.IADD R9, R14, 0x1, -R9 ;  /* 0x000000010e099824 */ /* 0x000fe400078e0a09 */
[----:B------:R-:W-:Y:S02]  /*4b60*/  @!P1 IMAD R13, R0, R3, R13 ;  /* 0x00000003000d9224 */ /* 0x000fe400078e020d */
[----:B------:R-:W-:Y:S01]  /*4b70*/  @!P1 IMAD R8, R9, R10, R8 ;  /* 0x0000000a09089224 */ /* 0x000fe200078e0208 */
[----:B-1----:R-:W-:Y:S06]  /*4b80*/  @!P5 BRA `(.L_x_92) ;  /* 0x0000007000a0d947 */ /* 0x002fec0003800000 */
.L_x_176:
[----:B-1----:R-:W-:Y:S01]  /*4b90*/  @!P4 IADD3 R3, P0, PT, R32, 0x580, RZ ;  /* 0x000005802003c810 */ /* 0x002fe20007f1e0ff */
[----:B------:R-:W-:Y:S01]  /*4ba0*/  VOTEU.ALL UP1, P4 ;  /* 0x0000000000ff7886 */ /* 0x000fe20002020000 */
[----:B------:R-:W-:Y:S01]  /*4bb0*/  UMOV UR18, 0x0 ;  /* 0x0000000000127882 */ /* 0x000fe20000000000 */
[----:B------:R-:W-:Y:S01]  /*4bc0*/  UMOV UR19, 0x10000000 ;  /* 0x1000000000137882 */ /* 0x000fe20000000000 */
[----:B------:R-:W-:Y:S01]  /*4bd0*/  @!P4 R2UR UR9, R3 ;  /* 0x000000000309c2ca */ /* 0x000fe200000e0000 */
[----:B------:R-:W-:Y:S01]  /*4be0*/  @!P4 IMAD.X R0, RZ, RZ, R33, P0 ;  /* 0x000000ffff00c224 */ /* 0x000fe200000e0621 */
[----:B------:R-:W-:Y:S01]  /*4bf0*/  @!UP1 UIADD3 UR10, UPT, UPT, UR34, 0xc0, URZ ;  /* 0x000000c0220a9890 */ /* 0x000fe2000fffe0ff */
[----:B------:R-:W-:Y:S01]  /*4c00*/  ISETP.NE.AND P0, PT, R30, 0x2, PT ;  /* 0x000000021e00780c */ /* 0x000fe20003f05270 */
[----:B------:R-:W-:Y:S01]  /*4c10*/  UMOV UR11, UR35 ;  /* 0x00000023000b7c82 */ /* 0x000fe20008000000 */
[----:B------:R-:W-:Y:S01]  /*4c20*/  UMOV UR12, UR36 ;  /* 0x00000024000c7c82 */ /* 0x000fe20008000000 */
[----:B------:R-:W-:Y:S01]  /*4c30*/  @!P4 R2UR UR8, R0 ;  /* 0x000000000008c2ca */ /* 0x000fe200000e0000 */
[----:B------:R-:W-:Y:S01]  /*4c40*/  IMAD.IADD R20, R8, 0x1, R147 ;  /* 0x0000000108147824 */ /* 0x000fe200078e0293 */
[----:B------:R-:W-:Y:S01]  /*4c50*/  @P3 R2UR UR36, R28 ;  /* 0x000000001c2432ca */ /* 0x000fe200000e0000 */
[----:B------:R-:W-:Y:S01]  /*4c60*/  IMAD.IADD R21, R13, 0x1, R170 ;  /* 0x000000010d157824 */ /* 0x000fe200078e02aa */
[----:B------:R-:W-:Y:S02]  /*4c70*/  SEL R0, RZ, 0x1, P0 ;  /* 0x00000001ff007807 */ /* 0x000fe40000000000 */
[----:B------:R-:W-:Y:S01]  /*4c80*/  LOP3.LUT R31, R31, 0x1, RZ, 0x3c, !PT ;  /* 0x000000011f1f7812 */ /* 0x000fe200078e3cff */
[----:B------:R-:W-:Y:S01]  /*4c90*/  IMAD.U32 R10, RZ, RZ, UR9 ;  /* 0x00000009ff0a7e24 */ /* 0x000fe2000f8e00ff */
[----:B------:R-:W-:Y:S01]  /*4ca0*/  @!UP1 UIADD3 UR9, UPT, UPT, UR7, 0x48, URZ ;  /* 0x0000004807099890 */ /* 0x000fe2000fffe0ff */
[----:B------:R-:W-:Y:S02]  /*4cb0*/  LOP3.LUT R29, R29, R0, RZ, 0x3c, !PT ;  /* 0x000000001d1d7212 */ /* 0x000fe400078e3cff */
[----:B------:R-:W-:Y:S02]  /*4cc0*/  SEL R30, R30, RZ, P0 ;  /* 0x000000ff1e1e7207 */ /* 0x000fe40000000000 */
[----:B------:R-:W-:Y:S01]  /*4cd0*/  IMAD.U32 R11, RZ, RZ, UR8 ;  /* 0x00000008ff0b7e24 */ /* 0x000fe2000f8e00ff */
[----:B------:R-:W-:Y:S01]  /*4ce0*/  @!P4 R2UR UR14, R10 ;  /* 0x000000000a0ec2ca */ /* 0x000fe200000e0000 */
[----:B------:R-:W-:Y:S01]  /*4cf0*/  @!UP1 UIADD3 UR8, UPT, UPT, UR7, 0x6200, URZ ;  /* 0x0000620007089890 */ /* 0x000fe2000fffe0ff */
[----:B------:R-:W-:Y:S02]  /*4d00*/  VOTEU.ALL UP1, P4 ;  /* 0x0000000000ff7886 */ /* 0x000fe40002020000 */
[----:B------:R-:W-:Y:S11]  /*4d10*/  @!P4 R2UR UR15, R11 ;  /* 0x000000000b0fc2ca */ /* 0x000ff600000e0000 */
[----:B------:R-:W-:Y:S02]  /*4d20*/  @!UPT UIADD3 URZ, UPT, UPT, URZ, URZ, URZ ;  /* 0x000000fffffff290 */ /* 0x000fe4000fffe0ff */
[----:B------:R2:W-:Y:S01]  /*4d30*/  @!UP1 UTMALDG.3D [UR8], [UR14], desc[UR18] ;  /* 0x000012080e0095b4 */ /* 0x0005e20008011000 */
[----:B------:R2:W-:Y:S01]  /*4d40*/  @!P4 SYNCS.ARRIVE.TRANS64.RED.A0TR RZ, [UR7+0x48], R23 ;  /* 0x00004817ffffc9a7 */ /* 0x0005e20008300407 */
[----:B------:R-:W-:Y:S01]  /*4d50*/  UPLOP3.LUT UP1, UPT, UPT, UPT, UPT, 0x80, 0x8 ;  /* 0x000000000008789c */ /* 0x000fe20003f2f070 */
[----:B------:R-:W-:Y:S01]  /*4d60*/  SYNCS.ARRIVE.TRANS64.RED.A1T0 RZ, [UR13], RZ ;  /* 0x000000ffffff79a7 */ /* 0x000fe2000810040d */
[----:B------:R-:W-:Y:S09]  /*4d70*/  @P3 BRA `(.L_x_93) ;  /* 0xfffffff000943947 */ /* 0x000ff2000383ffff */
[----:B------:R-:W-:-:S04]  /*4d80*/  SHF.L.U32 R3, R31, 0x1f, RZ ;  /* 0x0000001f1f037819 */ /* 0x000fc800000006ff */
[----:B------:R-:W1:Y:S02]  /*4d90*/  SYNCS.PHASECHK.TRANS64.TRYWAIT P0, [UR7+0x50], R3 ;  /* 0x00005003ff0075a7 */ /* 0x000e640008001107 */
[----:B-1----:R-:W-:Y:S05]  /*4da0*/  @!P0 BRA `(.L_x_94) ;  /* 0x0000007000308947 */ /* 0x002fea0003800000 */
.L_x_178:
[----:B------:R-:W4:Y:S02]  /*4db0*/  SYNCS.PHASECHK.TRANS64.TRYWAIT P0, [UR7+0x58], R3 ;  /* 0x00005803ff0075a7 */ /* 0x000f240008001107 */
[----:B----4-:R-:W-:Y:S05]  /*4dc0*/  @!P0 BRA `(.L_x_95) ;  /* 0x0000007000408947 */ /* 0x010fea0003800000 */
.L_x_180:
[----:B------:R-:W4:Y:S02]  /*4dd0*/  SYNCS.PHASECHK.TRANS64.TRYWAIT P0, [UR7+0x60], R3 ;  /* 0x00006003ff0075a7 */ /* 0x000f240008001107 */
[----:B----4-:R-:W-:Y:S05]  /*4de0*/  @!P0 BRA `(.L_x_96) ;  /* 0x0000007000508947 */ /* 0x010fea0003800000 */
.L_x_182:
[----:B-1----:R-:W-:-:S07]  /*4df0*/  MOV R0, UR7 ;  /* 0x0000000700007c02 */ /* 0x002fce0008000f00 */
.L_x_97:
[----:B-1----:R-:W-:-:S04]  /*4e00*/  SHF.L.U32 R3, R31, 0x1f, RZ ;  /* 0x0000001f1f037819 */ /* 0x002fc800000006ff */
[----:B------:R1:W4:Y:S03]  /*4e10*/  SYNCS.PHASECHK.TRANS64.TRYWAIT P0, [R0+URZ+0x68], R3 ;  /* 0x00006803000075a7 */ /* 0x00032600080011ff */
[----:B----4-:R-:W-:Y:S05]  /*4e20*/  @!P0 NANOSLEEP.SYNCS 0x989680 ;  /* 0x009896800000895d */ /* 0x010fea0003900000 */
[----:B------:R-:W4:Y:S02]  /*4e30*/  @!P0 SYNCS.PHASECHK.TRANS64 P0, [R0+URZ+0x68], R3 ;  /* 0x00006803000085a7 */ /* 0x000f2400080010ff */
[----:B--2-4-:R-:W-:Y:S05]  /*4e40*/  @P0 EXIT ;  /* 0x000000000000094d */ /* 0x014fea0003800000 */
[----:B------:R-:W-:Y:S05]  /*4e50*/  BRA `(.L_x_97) ;  /* 0xfffffffc00e87947 */ /* 0x000fea000383ffff */
.L_x_82:
[----:B------:R-:W-:-:S06]  /*4e60*/  UISETP.GE.AND UP1, UPT, UR10, 0x4, UPT ;  /* 0x000000040a00788c */ /* 0x000fcc000bf26270 */
[----:B------:R-:W-:-:S13]  /*4e70*/  PLOP3.LUT P0, PT, PT, PT, UP1, 0x80, 0x8 ;  /* 0x000000000008781c */ /* 0x000fda0003f0f018 */
[----:B------:R-:W-:Y:S05]  /*4e80*/  @!P0 EXIT ;  /* 0x000000000000894d */ /* 0x000fea0003800000 */
[----:B------:R-:W-:Y:S01]  /*4e90*/  BAR.SYNC.DEFER_BLOCKING 0x6, 0xa0 ;  /* 0x0182800000007b1d */ /* 0x000fe20000010000 */
[C---:B------:R-:W-:Y:S01]  /*4ea0*/  IMAD.SHL.U32 R3, R185.reuse, 0x40, RZ ;  /* 0x00000040b9037824 */ /* 0x040fe200078e00ff */
[C---:B------:R-:W-:Y:S01]  /*4eb0*/  LOP3.LUT R189, R185.reuse, 0x60, RZ, 0xc0, !PT ;  /* 0x00000060b9bd7812 */ /* 0x040fe200078ec0ff */
[C---:B------:R-:W-:Y:S01]  /*4ec0*/  IMAD.SHL.U32 R172, R185.reuse, 0x8, RZ ;  /* 0x00000008b9ac7824 */ /* 0x040fe200078e00ff */
[C---:B------:R-:W-:Y:S01]  /*4ed0*/  LOP3.LUT R187, R185.reuse, 0x2, RZ, 0xc0, !PT ;  /* 0x00000002b9bb7812 */ /* 0x040fe200078ec0ff */
[----:B------:R-:W-:Y:S01]  /*4ee0*/  IMAD.U32 R79, R185, 0x10000, RZ ;  /* 0x00010000b94f7824 */ /* 0x000fe200078e00ff */
[----:B------:R-:W-:Y:S02]  /*4ef0*/  UMOV UR49, 0x400 ;  /* 0x0000040000317882 */ /* 0x000fe40000000000 */
[----:B------:R-:W1:Y:S01]  /*4f00*/  LDC R177, c[0x0][0x370] ;  /* 0x0000dc00ffb17b82 */ /* 0x000e620000000800 */
[----:B------:R-:W-:Y:S01]  /*4f10*/  ULEA UR49, UR37, UR49, 0x18 ;  /* 0x0000003125317291 */ /* 0x000fe2000f8ec0ff */
[----:B------:R-:W-:Y:S01]  /*4f20*/  LOP3.LUT R5, R3, 0x180, RZ, 0xc0, !PT ;  /* 0x0000018003057812 */ /* 0x000fe200078ec0ff */
[----:B------:R-:W-:Y:S01]  /*4f30*/  HFMA2 R192, -RZ, RZ, 0, 0 ;  /* 0x00000000ffc07431 */ /* 0x000fe200000001ff */
[----:B------:R-:W-:Y:S01]  /*4f40*/  LOP3.LUT R79, R79, 0x600000, RZ, 0xc0, !PT ;  /* 0x006000004f4f7812 */ /* 0x000fe200078ec0ff */
[----:B------:R-:W-:Y:S01]  /*4f50*/  UIADD3 UR4, UPT, UPT, UR49, 0x8200, URZ ;  /* 0x0000820031047890 */ /* 0x000fe2000fffe0ff */
[----:B------:R-:W-:Y:S01]  /*4f60*/  LOP3.LUT R172, R5, 0x30, R172, 0xf8, !PT ;  /* 0x0000003005ac7812 */ /* 0x000fe200078ef8ac */
[----:B------:R-:W-:Y:S01]  /*4f70*/  IMAD.MOV.U32 R76, RZ, RZ, RZ ;  /* 0x000000ffff4c7224 */ /* 0x000fe200078e00ff */
[----:B------:R-:W2:Y:S01]  /*4f80*/  LDC R74, c[0x0][0xb0c] ;  /* 0x0002c300ff4a7b82 */ /* 0x000ea20000000800 */
[----:B------:R-:W-:-:S02]  /*4f90*/  LOP3.LUT R185, R185, 0x4, RZ, 0xc0, !PT ;  /* 0x00000004b9b97812 */ /* 0x000fc400078ec0ff */
[----:B------:R-:W-:Y:S02]  /*4fa0*/  CS2R R182, SRZ ;  /* 0x0000000000b67805 */ /* 0x000fe4000001ff00 */
[----:B------:R-:W-:Y:S02]  /*4fb0*/  LOP3.LUT R172, R172, 0x1e40, R3, 0xf8, !PT ;  /* 0x00001e40acac7812 */ /* 0x000fe400078ef803 */
[----:B------:R-:W-:Y:S02]  /*4fc0*/  CS2R R180, SRZ ;  /* 0x0000000000b47805 */ /* 0x000fe4000001ff00 */
[----:B------:R-:W-:Y:S01]  /*4fd0*/  IADD3 R184, PT, PT, -R185, 0x2, RZ ;  /* 0x00000002b9b87810 */ /* 0x000fe20007ffe1ff */
[----:B------:R-:W-:Y:S01]  /*4fe0*/  IMAD.MOV R176, RZ, RZ, -R187 ;  /* 0x000000ffffb07224 */ /* 0x000fe200078e0abb */
[----:B------:R-:W-:Y:S01]  /*4ff0*/  MOV R188, UR4 ;  /* 0x0000000400bc7c02 */ /* 0x000fe20008000f00 */
[----:B------:R-:W3:Y:S01]  /*5000*/  LDC R174, c[0x0][0xb20] ;  /* 0x0002c800ffae7b82 */ /* 0x000ee20000000800 */
[----:B------:R-:W4:Y:S01]  /*5010*/  LDS R0, [UR49+0x110] ;  /* 0x00011031ff007984 */ /* 0x000f220008000800 */
[----:B------:R-:W-:Y:S01]  /*5020*/  VIADD R186, R172, UR49 ;  /* 0x00000031acba7c36 */ /* 0x000fe20008000000 */
[----:B------:R-:W1:Y:S01]  /*5030*/  LDCU.64 UR52, c[0x0][0x348] ;  /* 0x00006900ff3477ac */ /* 0x000e620008000a00 */
[----:B------:R-:W-:-:S02]  /*5040*/  IMAD.MOV R175, RZ, RZ, -R185 ;  /* 0x000000ffffaf7224 */ /* 0x000fc400078e0ab9 */
[----:B------:R-:W-:Y:S01]  /*5050*/  VIADD R186, R186, 0x200 ;  /* 0x00000200baba7836 */ /* 0x000fe20000000000 */
[----:B------:R-:W1:Y:S01]  /*5060*/  LDCU.64 UR38, c[0x0][0x888] ;  /* 0x00011100ff2677ac */ /* 0x000e620008000a00 */
[----:B------:R-:W1:Y:S01]  /*5070*/  LDC R73, c[0x0][0xb30] ;  /* 0x0002cc00ff497b82 */ /* 0x000e620000000800 */
[----:B------:R-:W1:Y:S01]  /*5080*/  LDCU.64 UR44, c[0x0][0x890] ;  /* 0x00011200ff2c77ac */ /* 0x000e620008000a00 */
[----:B------:R-:W-:-:S06]  /*5090*/  UIADD3 UR48, UPT, UPT, UR49, 0x200, URZ ;  /* 0x0000020031307890 */ /* 0x000fcc000fffe0ff */
[----:B------:R-:W1:Y:S08]  /*50a0*/  LDC.64 R168, c[0x0][0xb10] ;  /* 0x0002c400ffa87b82 */ /* 0x000e700000000a00 */
[----:B------:R-:W1:Y:S08]  /*50b0*/  LDC.64 R70, c[0x0][0xb18] ;  /* 0x0002c600ff467b82 */ /* 0x000e700000000a00 */
[----:B------:R-:W1:Y:S08]  /*50c0*/  LDC.64 R68, c[0x0][0xb28] ;  /* 0x0002ca00ff447b82 */ /* 0x000e700000000a00 */
[----:B------:R-:W1:Y:S01]  /*50d0*/  LDC.64 R166, c[0x0][0x8b0] ;  /* 0x00022c00ffa67b82 */ /* 0x000e620000000a00 */
[----:B----4-:R-:W-:-:S07]  /*50e0*/  IMAD.IADD R79, R0, 0x1, R79 ;  /* 0x00000001004f7824 */ /* 0x010fce00078e024f */
[----:B------:R-:W4:Y:S08]  /*50f0*/  LDC.64 R164, c[0x0][0x8a8] ;  /* 0x00022a00ffa47b82 */ /* 0x000f300000000a00 */
[----:B--23--:R-:W1:Y:S02]  /*5100*/  LDC R178, c[0x0][0x374] ;  /* 0x0000dd00ffb27b82 */ /* 0x00ce640000000800 */
.L_x_142:
[----:B------:R-:W-:Y:S02]  /*5110*/  LEA R0, R192, UR49, 0x3 ;  /* 0x00000031c0007c11 */ /* 0x000fe4000f8e18ff */
[----:B------:R-:W-:Y:S02]  /*5120*/  SHF.L.U32 R3, R182, 0x1f, RZ ;  /* 0x0000001fb6037819 */ /* 0x000fe400000006ff */
[----:B-1----:R-:W-:Y:S02]  /*5130*/  LEA R16, R192, UR49, 0x4 ;  /* 0x00000031c0107c11 */ /* 0x002fe4000f8e20ff */
[----:B------:R-:W2:Y:S02]  /*5140*/  SYNCS.PHASECHK.TRANS64.TRYWAIT P0, [R0+URZ+0x80], R3 ;  /* 0x00008003000075a7 */ /* 0x000ea400080011ff */
[----:B--2---:R-:W-:Y:S05]  /*5150*/  @!P0 BRA `(.L_x_98) ;  /* 0x0000006c008c8947 */ /* 0x004fea0003800000 */
.L_x_183:
[----:B------:R-:W3:Y:S01]  /*5160*/  LDC.64 R12, c[0x0][0xb10] ;  /* 0x0002c400ff0c7b82 */ /* 0x000ee20000000a00 */
[----:B------:R-:W4:Y:S01]  /*5170*/  LDS.128 R16, [R16+0xf0] ;  /* 0x0000f00010107984 */ /* 0x000f220000000c00 */
[----:B-1----:R-:W-:Y:S01]  /*5180*/  ISETP.NE.AND P1, PT, R73, 0x1, PT ;  /* 0x000000014900780c */ /* 0x002fe20003f25270 */
[----:B--2---:R-:W-:Y:S01]  /*5190*/  VIADD R0, R0, 0x90 ;  /* 0x0000009000007836 */ /* 0x004fe20000000000 */
[----:B------:R-:W-:Y:S04]  /*51a0*/  ISETP.GE.AND P0, PT, R72, 0x1, PT ;  /* 0x000000014800780c */ /* 0x000fe80003f06270 */
[----:B------:R-:W1:Y:S01]  /*51b0*/  LDC.64 R10, c[0x0][0xb18] ;  /* 0x0002c600ff0a7b82 */ /* 0x000e620000000a00 */
[----:B------:R-:W-:Y:S01]  /*51c0*/  PRMT R0, RZ, 0x654, R0 ;  /* 0x00000654ff007816 */ /* 0x000fe20000000000 */
[----:B------:R-:W-:Y:S01]  /*51d0*/  @!PT LDS RZ, [RZ] ;  /* 0x00000000fffff984 */ /* 0x000fe20000000800 */
[----:B------:R-:W-:Y:S01]  /*51e0*/  @!PT LDS RZ, [RZ] ;  /* 0x00000000fffff984 */ /* 0x000fe20000000800 */
[----:B------:R-:W-:Y:S01]  /*51f0*/  @!PT LDS RZ, [RZ] ;  /* 0x00000000fffff984 */ /* 0x000fe20000000800 */
[----:B------:R-:W-:Y:S01]  /*5200*/  @!PT LDS RZ, [RZ] ;  /* 0x00000000fffff984 */ /* 0x000fe20000000800 */
[----:B------:R2:W-:Y:S06]  /*5210*/  MEMBAR.ALL.CTA ;  /* 0x0000000000007992 */ /* 0x0005ec0000008000 */
[----:B--2---:R-:W2:Y:S01]  /*5220*/  FENCE.VIEW.ASYNC.S ;  /* 0x00000000000073c6 */ /* 0x004ea20000000000 */
[----:B------:R-:W1:Y:S08]  /*5230*/  @!P1 LDC R14, c[0x0][0xb20] ;  /* 0x0002c800ff0e9b82 */ /* 0x000e700000000800 */
[----:B------:R-:W1:Y:S01]  /*5240*/  @!P1 LDC R9, c[0x0][0xb0c] ;  /* 0x0002c300ff099b82 */ /* 0x000e620000000800 */
[----:B--2---:R2:W-:Y:S01]  /*5250*/  SYNCS.ARRIVE.TRANS64.RED.A1T0 RZ, [R0+URZ], RZ ;  /* 0x000000ff00ff79a7 */ /* 0x0045e200081004ff */
[----:B----4-:R-:W-:Y:S04]  /*5260*/  LOP3.LUT P4, RZ, R18, 0x1, RZ, 0xc0, !PT ;  /* 0x0000000112ff7812 */ /* 0x010fe8000788c0ff */
[----:B------:R-:W-:Y:S09]  /*5270*/  P2R R190, PR, RZ, 0x10 ;  /* 0x00000010ffbe7803 */ /* 0x000ff20000000000 */
[----:B------:R-:W-:Y:S02]  /*5280*/  @P4 MOV R77, R16 ;  /* 0x00000010004d4202 */ /* 0x000fe40000000f00 */
[----:B------:R-:W-:Y:S01]  /*5290*/  @P4 LOP3.LUT R75, R17, 0xffff, RZ, 0xc0, !PT ;  /* 0x0000ffff114b4812 */ /* 0x000fe200078ec0ff */
[----:B--23--:R-:W-:Y:S06]  /*52a0*/  @!P0 BRA `(.L_x_99) ;  /* 0x0000000000a48947 */ /* 0x00cfec0003800000 */
[----:B------:R-:W-:Y:S01]  /*52b0*/  IMAD.HI.U32 R23, R178, R71, RZ ;  /* 0x00000047b2177227 */ /* 0x000fe200078e00ff */
[----:B------:R-:W-:Y:S02]  /*52c0*/  ISETP.NE.AND P0, PT, R70, 0x1, PT ;  /* 0x000000014600780c */ /* 0x000fe40003f05270 */
[----:B------:R-:W-:Y:S01]  /*52d0*/  ISETP.NE.AND P2, PT, R72, 0x1, PT ;  /* 0x000000014800780c */ /* 0x000fe20003f45270 */
[----:B------:R-:W-:Y:S01]  /*52e0*/  IMAD.HI.U32 R22, R177, R168, RZ ;  /* 0x000000a8b1167227 */ /* 0x000fe200078e00ff */
[----:B------:R-:W-:Y:S02]  /*52f0*/  SHF.R.U32.HI R23, RZ, R174, R23 ;  /* 0x000000aeff177219 */ /* 0x000fe40000011617 */
[----:B------:R-:W-:Y:S01]  /*5300*/  ISETP.NE.AND P3, PT, R74, 0x1, PT ;  /* 0x000000014a00780c */ /* 0x000fe20003f65270 */
[----:B------:R-:W-:Y:S01]  /*5310*/  IMAD.HI.U32 R26, R77, R168, RZ ;  /* 0x000000a84d1a7227 */ /* 0x000fe200078e00ff */
[----:B------:R-:W-:Y:S02]  /*5320*/  SHF.R.U32.HI R22, RZ, R169, R22 ;  /* 0x000000a9ff167219 */ /* 0x000fe40000011616 */
[----:B------:R-:W-:Y:S01]  /*5330*/  SEL R3, R178, R23, !P0 ;  /* 0x00000017b2037207 */ /* 0x000fe20004000000 */
[----:B------:R-:W-:Y:S01]  /*5340*/  IMAD.HI.U32 R23, R75, R71, RZ ;  /* 0x000000474b177227 */ /* 0x000fe200078e00ff */
[----:B------:R-:W-:Y:S02]  /*5350*/  SEL R7, R177, R22, !P3 ;  /* 0x00000016b1077207 */ /* 0x000fe40005800000 */
[----:B------:R-:W-:Y:S01]  /*5360*/  SHF.R.U32.HI R26, RZ, R169, R26 ;  /* 0x000000a9ff1a7219 */ /* 0x000fe2000001161a */
[-C--:B------:R-:W-:Y:S04]  /*5370*/  IMAD.HI.U32 R22, R3, R68.reuse, RZ ;  /* 0x0000004403167227 */ /* 0x080fe800078e00ff */
[----:B------:R-:W-:Y:S01]  /*5380*/  IMAD.HI.U32 R24, R7, R68, RZ ;  /* 0x0000004407187227 */ /* 0x000fe200078e00ff */
[-C--:B------:R-:W-:Y:S02]  /*5390*/  @P2 SHF.R.U32.HI R3, RZ, R69.reuse, R22 ;  /* 0x00000045ff032219 */ /* 0x080fe40000011616 */
[----:B------:R-:W-:Y:S02]  /*53a0*/  SHF.R.U32.HI R22, RZ, R174, R23 ;  /* 0x000000aeff167219 */ /* 0x000fe40000011617 */
[----:B------:R-:W-:Y:S01]  /*53b0*/  @P2 SHF.R.U32.HI R7, RZ, R69, R24 ;  /* 0x00000045ff072219 */ /* 0x000fe20000011618 */
[C---:B------:R-:W-:Y:S01]  /*53c0*/  IMAD R2, R72.reuse, R3, RZ ;  /* 0x0000000348027224 */ /* 0x040fe200078e02ff */
[----:B------:R-:W-:Y:S02]  /*53d0*/  SEL R5, R75, R22, !P0 ;  /* 0x000000164b057207 */ /* 0x000fe40004000000 */
[----:B------:R-:W-:Y:S01]  /*53e0*/  SEL R3, R77, R26, !P3 ;  /* 0x0000001a4d037207 */ /* 0x000fe20005800000 */
[----:B------:R-:W-:Y:S01]  /*53f0*/  IMAD R4, R72, R7, RZ ;  /* 0x0000000748047224 */ /* 0x000fe200078e02ff */
[C---:B------:R-:W-:Y:S01]  /*5400*/  ISETP.GE.AND P0, PT, R5.reuse, R2, PT ;  /* 0x000000020500720c */ /* 0x040fe20003f06270 */
[----:B------:R-:W-:Y:S03]  /*5410*/  IMAD.HI.U32 R6, R5, R68, RZ ;  /* 0x0000004405067227 */ /* 0x000fe600078e00ff */
[----:B------:R-:W-:Y:S01]  /*5420*/  ISETP.GE.OR P0, PT, R3, R4, P0 ;  /* 0x000000040300720c */ /* 0x000fe20000706670 */
[----:B------:R-:W-:Y:S01]  /*5430*/  IMAD.MOV R4, RZ, RZ, -R3 ;  /* 0x000000ffff047224 */ /* 0x000fe200078e0a03 */
[-C--:B------:R-:W-:Y:S03]  /*5440*/  SHF.R.U32.HI R6, RZ, R69.reuse, R6 ;  /* 0x00000045ff067219 */ /* 0x080fe60000011606 */
[----:B------:R-:W-:Y:S01]  /*5450*/  IMAD R77, R74, R4, R77 ;  /* 0x000000044a4d7224 */ /* 0x000fe200078e024d */
[----:B------:R-:W-:Y:S05]  /*5460*/  SEL R15, R5, R6, !P2 ;  /* 0x00000006050f7207 */ /* 0x000fea0005000000 */
[----:B------:R-:W-:Y:S02]  /*5470*/  IMAD.MOV R6, RZ, RZ, -R15 ;  /* 0x000000ffff067224 */ /* 0x000fe400078e0a0f */
[C---:B------:R-:W-:Y:S04]  /*5480*/  @!P0 IMAD.HI.U32 R2, R3.reuse, R68, RZ ;  /* 0x0000004403028227 */ /* 0x040fe800078e00ff */
[----:B------:R-:W-:Y:S01]  /*5490*/  IMAD R6, R72, R6, R5 ;  /* 0x0000000648067224 */ /* 0x000fe200078e0205 */
[----:B------:R-:W-:Y:S04]  /*54a0*/  @!P0 SHF.R.U32.HI R2, RZ, R69, R2 ;  /* 0x00000045ff028219 */ /* 0x000fe80000011602 */
[----:B------:R-:W-:Y:S02]  /*54b0*/  @!P0 SEL R0, R3, R2, !P2 ;  /* 0x0000000203008207 */ /* 0x000fe40005000000 */
[----:B------:R-:W-:Y:S02]  /*54c0*/  IADD3 R2, PT, PT, -R5, RZ, RZ ;  /* 0x000000ff05027210 */ /* 0x000fe40007ffe1ff */
[----:B------:R-:W-:Y:S01]  /*54d0*/  @!P0 IADD3 R8, PT, PT, R15, -R0, RZ ;  /* 0x800000000f088210 */ /* 0x000fe20007ffe0ff */
[----:B------:R-:W-:Y:S02]  /*54e0*/  @!P0 IMAD R0, R7, R6, R0 ;  /* 0x0000000607008224 */ /* 0x000fe400078e0200 */
[----:B------:R-:W-:Y:S02]  /*54f0*/  IMAD R75, R70, R2, R75 ;  /* 0x00000002464b7224 */ /* 0x000fe400078e024b */
[----:B------:R-:W-:Y:S02]  /*5500*/  @!P0 IMAD R5, R8, R72, R3 ;  /* 0x0000004808058224 */ /* 0x000fe400078e0203 */
[----:B------:R-:W-:Y:S04]  /*5510*/  @!P0 IMAD.MOV.U32 R3, RZ, RZ, R0 ;  /* 0x000000ffff038224 */ /* 0x000fe800078e0000 */
[----:B------:R-:W-:Y:S02]  /*5520*/  IMAD R77, R3, R74, R77 ;  /* 0x0000004a034d7224 */ /* 0x000fe400078e024d */
[----:B------:R-:W-:Y:S07]  /*5530*/  IMAD R75, R5, R70, R75 ;  /* 0x00000046054b7224 */ /* 0x000fee00078e024b */
.L_x_99:
[----:B-1----:R-:W-:Y:S01]  /*5540*/  @!P1 ISETP.NE.AND P0, PT, R10, 0x1, PT ;  /* 0x000000010a00980c */ /* 0x002fe20003f05270 */
[----:B------:R-:W-:Y:S01]  /*5550*/  @!P1 IMAD.HI.U32 R0, R77, R12, RZ ;  /* 0x0000000c4d009227 */ /* 0x000fe200078e00ff */
[----:B------:R-:W-:Y:S01]  /*5560*/  @!P1 ISETP.NE.AND P2, PT, R9, 0x1, PT ;  /* 0x000000010900980c */ /* 0x000fe20003f45270 */
[----:B------:R-:W-:Y:S01]  /*5570*/  ULOP3.LUT UP0, URZ, UR48, 0x1b0, URZ, 0xc0, !UPT ;  /* 0x000001b030ff7892 */ /* 0x000fe2000f80c0ff */
[----:B------:R-:W-:Y:S01]  /*5580*/  R2UR UR42, R21 ;  /* 0x00000000152a72ca */ /* 0x000fe200000e0000 */
[----:B------:R-:W-:Y:S01]  /*5590*/  @!P1 IMAD.HI.U32 R3, R75, R11, RZ ;  /* 0x0000000b4b039227 */ /* 0x000fe200078e00ff */
[----:B------:R-:W-:Y:S02]  /*55a0*/  @!P1 SHF.R.U32.HI R0, RZ, R13, R0 ;  /* 0x0000000dff009219 */ /* 0x000fe40000011600 */
[----:B------:R-:W-:Y:S01]  /*55b0*/  R2UR UR41, R20 ;  /* 0x00000000142972ca */ /* 0x000fe200000e0000 */
[----:B------:R-:W-:Y:S01]  /*55c0*/  VIADD R192, R192, 0x1 ;  /* 0x00000001c0c07836 */ /* 0x000fe20000000000 */
[----:B------:R-:W-:Y:S02]  /*55d0*/  @!P1 SHF.R.U32.HI R2, RZ, R14, R3 ;  /* 0x0000000eff029219 */ /* 0x000fe40000011603 */
[----:B------:R-:W-:Y:S02]  /*55e0*/  @!P1 SEL R3, R77, R0, !P2 ;  /* 0x000000004d039207 */ /* 0x000fe40005000000 */
[----:B------:R-:W-:Y:S02]  /*55f0*/  @!P1 SEL R2, R75, R2, !P0 ;  /* 0x000000024b029207 */ /* 0x000fe40004000000 */
[----:B------:R-:W-:Y:S01]  /*5600*/  @P4 SHF.R.U32.HI R179, RZ, 0x10, R17 ;  /* 0x00000010ffb34819 */ /* 0x000fe20000011611 */
[----:B------:R-:W-:Y:S02]  /*5610*/  USHF.L.U32 UR42, UR42, 0x7, URZ ;  /* 0x000000072a2a7899 */ /* 0x000fe400080006ff */
[----:B------:R-:W-:Y:S02]  /*5620*/  @!P1 IMAD.IADD R0, R2, 0x1, -R3 ;  /* 0x0000000102009824 */ /* 0x000fe400078e0a03 */
[----:B------:R-:W-:Y:S01]  /*5630*/  @!P1 IMAD.IADD R2, R3, 0x1, -R2 ;  /* 0x0000000103029824 */ /* 0x000fe200078e0a02 */
[----:B------:R-:W-:Y:S01]  /*5640*/  USHF.L.U32 UR41, UR41, 0x8, URZ ;  /* 0x0000000829297899 */ /* 0x000fe200080006ff */
[----:B------:R-:W-:Y:S02]  /*5650*/  @!P1 IMAD R77, R0, R9, R77 ;  /* 0x00000009004d9224 */ /* 0x000fe400078e024d */
[----:B------:R-:W-:Y:S01]  /*5660*/  @!P1 IMAD R75, R2, R10, R75 ;  /* 0x0000000a024b9224 */ /* 0x000fe200078e024b */
[----:B------:R-:W-:Y:S08]  /*5670*/  BRA.U !UP0, `(.L_x_100) ;  /* 0x0000000108407547 */ /* 0x000ff0000b800000 */
[----:B------:R-:W1:Y:S01]  /*5680*/  LDCU.64 UR8, c[0x4][0x88] ;  /* 0x01001100ff0877ac */ /* 0x000e620008000a00 */
[----:B------:R-:W-:Y:S01]  /*5690*/  MOV R3, 0x0 ;  /* 0x0000000000037802 */ /* 0x000fe20000000f00 */
[----:B------:R-:W-:Y:S02]  /*56a0*/  HFMA2 R12, -RZ, RZ, 0, 5.9604644775390625e-08 ;  /* 0x00000001ff0c7431 */ /* 0x000fe400000001ff */
[----:B------:R-:W-:Y:S02]  /*56b0*/  IMAD.MOV.U32 R8, RZ, RZ, 0x70 ;  /* 0x00000070ff087424 */ /* 0x000fe400078e00ff */
[----:B------:R-:W-:Y:S01]  /*56c0*/  IMAD.MOV.U32 R13, RZ, RZ, RZ ;  /* 0x000000ffff0d7224 */ /* 0x000fe200078e00ff */
[----:B------:R-:W2:Y:S01]  /*56d0*/  LDCU.64 UR6, c[0x4][0x90] ;  /* 0x01001200ff0677ac */ /* 0x000ea20008000a00 */
[----:B------:R-:W3:Y:S01]  /*56e0*/  LDC.64 R2, c[0x4][R3] ;  /* 0x0100000003027b82 */ /* 0x000ee20000000a00 */
[----:B------:R-:W4:Y:S01]  /*56f0*/  LDCU.64 UR4, c[0x4][0x8] ;  /* 0x01000100ff0477ac */ /* 0x000f220008000a00 */
[----:B-1----:R-:W-:Y:S01]  /*5700*/  MOV R5, UR9 ;  /* 0x0000000900057c02 */ /* 0x002fe20008000f00 */
[----:B------:R-:W-:Y:S01]  /*5710*/  IMAD.U32 R4, RZ, RZ, UR8 ;  /* 0x00000008ff047e24 */ /* 0x000fe2000f8e00ff */
[----:B--2---:R-:W-:Y:S01]  /*5720*/  MOV R7, UR7 ;  /* 0x0000000700077c02 */ /* 0x004fe20008000f00 */
[----:B------:R-:W-:Y:S01]  /*5730*/  IMAD.U32 R6, RZ, RZ, UR6 ;  /* 0x00000006ff067e24 */ /* 0x000fe2000f8e00ff */
[----:B----4-:R-:W-:Y:S01]  /*5740*/  MOV R11, UR5 ;  /* 0x00000005000b7c02 */ /* 0x010fe20008000f00 */
[----:B------:R-:W-:Y:S02]  /*5750*/  IMAD.U32 R10, RZ, RZ, UR4 ;  /* 0x00000004ff0a7e24 */ /* 0x000fe4000f8e00ff */
[----:B------:R-:W-:Y:S07]  /*5760*/  LEPC R20, `(.L_x_100) ;  /* 0x000000001014794e */ /* 0x000fee0000000000 */
[----:B---3-5:R-:W-:Y:S05]  /*5770*/  CALL.ABS.NOINC R2 ;  /* 0x0000000002007343 */ /* 0x028fea0003c00000 */
.L_x_100:
[----:B------:R-:W-:Y:S01]  /*5780*/  LOP3.LUT P0, RZ, R188, 0x1b0, RZ, 0xc0, !PT ;  /* 0x000001b0bcff7812 */ /* 0x000fe2000780c0ff */
[----:B------:R-:W-:Y:S11]  /*5790*/  BSSY.RECONVERGENT B6, `(.L_x_101) ;  /* 0x0000013000067945 */ /* 0x000ff60003800200 */
[----:B------:R-:W-:Y:S01]  /*57a0*/  @!UPT UIADD3 URZ, UPT, UPT, URZ, URZ, URZ ;  /* 0x000000fffffff290 */ /* 0x000fe2000fffe0ff */
[----:B------:R-:W-:Y:S05]  /*57b0*/  @!P0 BRA `(.L_x_102) ;  /* 0x0000000000408947 */ /* 0x000fea0003800000 */
        /* <DEDUP_REMOVED lines=16> */
.L_x_102:
[----:B------:R-:W-:Y:S05]  /*58c0*/  BSYNC.RECONVERGENT B6 ;  /* 0x0000000000067941 */ /* 0x000fea0003800200 */
.L_x_101:
[----:B------:R-:W-:Y:S01]  /*58d0*/  ISETP.NE.U32.AND P4, PT, R166, RZ, PT ;  /* 0x000000ffa600720c */ /* 0x000fe20003f85070 */
[----:B------:R-:W-:Y:S01]  /*58e0*/  UISETP.NE.AND UP2, UPT, UR50, URZ, UPT ;  /* 0x000000ff3200728c */ /* 0x000fe2000bf45270 */
[----:B------:R-:W-:Y:S01]  /*58f0*/  ISETP.NE.U32.AND P2, PT, RZ, UR38, PT ;  /* 0x00000026ff007c0c */ /* 0x000fe2000bf45070 */
[----:B------:R-:W-:Y:S01]  /*5900*/  UISETP.NE.U32.AND UP1, UPT, UR44, URZ, UPT ;  /* 0x000000ff2c00728c */ /* 0x000fe2000bf25070 */
[----:B------:R-:W-:Y:S01]  /*5910*/  ISETP.NE.AND.EX P4, PT, R167, RZ, PT, P4 ;  /* 0x000000ffa700720c */ /* 0x000fe20003f85340 */
[----:B------:R-:W-:Y:S01]  /*5920*/  UPLOP3.LUT UP0, UPT, UPT, UPT, UPT, 0x40, 0x4 ;  /* 0x000000000004789c */ /* 0x000fe20003f0e870 */
[----:B------:R-:W-:Y:S01]  /*5930*/  ISETP.NE.AND.EX P2, PT, RZ, UR39, PT, P2 ;  /* 0x00000027ff007c0c */ /* 0x000fe2000bf45320 */
[----:B------:R-:W-:Y:S01]  /*5940*/  UISETP.NE.AND.EX UP1, UPT, UR45, URZ, UPT, UP1 ;  /* 0x000000ff2d00728c */ /* 0x000fe2000bf25310 */
[----:B------:R-:W-:Y:S04]  /*5950*/  PLOP3.LUT P1, PT, PT, PT, UP2, 0x80, 0x8 ;  /* 0x000000000008781c */ /* 0x000fe80003f2f028 */
[----:B------:R-:W-:Y:S06]  /*5960*/  @UP2 UPLOP3.LUT UP0, UPT, UPT, UPT, UP1, 0x80, 0x8 ;  /* 0x000000000008289c */ /* 0x000fec0003f0f010 */
[----:B------:R-:W-:Y:S01]  /*5970*/  PLOP3.LUT P0, PT, PT, PT, UP0, 0x80, 0x8 ;  /* 0x000000000008781c */ /* 0x000fe20003f0f008 */
[----:B------:R-:W-:Y:S01]  /*5980*/  @!UPT UIADD3 URZ, UPT, UPT, URZ, URZ, URZ ;  /* 0x000000fffffff290 */ /* 0x000fe2000fffe0ff */
[----:B------:R-:W-:Y:S11]  /*5990*/  BRA.U !UP1, `(.L_x_103) ;  /* 0x0000000109387547 */ /* 0x000ff6000b800000 */
[----:B------:R-:W-:Y:S01]  /*59a0*/  UISETP.NE.U32.AND UP0, UPT, UR38, URZ, UPT ;  /* 0x000000ff2600728c */ /* 0x000fe2000bf05070 */
[----:B------:R-:W-:Y:S02]  /*59b0*/  HFMA2 R0, -RZ, RZ, 0, 5.9604644775390625e-08 ;  /* 0x00000001ff007431 */ /* 0x000fe400000001ff */
[----:B------:R-:W-:Y:S01]  /*59c0*/  IMAD.MOV.U32 R171, RZ, RZ, 0x1 ;  /* 0x00000001ffab7424 */ /* 0x000fe200078e00ff */
[----:B------:R-:W-:Y:S06]  /*59d0*/  UISETP.NE.AND.EX UP0, UPT, UR39, URZ, UPT, UP0 ;  /* 0x000000ff2700728c */ /* 0x000fec000bf05300 */
[----:B------:R-:W-:Y:S05]  /*59e0*/  PLOP3.LUT P3, PT, PT, PT, UP0, 0x80, 0x8 ;  /* 0x000000000008781c */ /* 0x000fea0003f6f008 */
[----:B------:R-:W1:Y:S01]  /*59f0*/  @UP0 LDCU.64 UR6, c[0x0][0x888] ;  /* 0x00011100ff0607ac */ /* 0x000e620008000a00 */
[----:B------:R-:W-:Y:S07]  /*5a00*/  @UP0 UIMAD UR4, UR36, UR44, URZ ;  /* 0x0000002c240402a4 */ /* 0x000fee000f8e02ff */
[----:B------:R-:W-:Y:S01]  /*5a10*/  @!P3 PRMT R171, R0, 0x7610, R171 ;  /* 0x0000761000abb816 */ /* 0x000fe200000000ab */
[----:B-1----:R-:W-:Y:S03]  /*5a20*/  @UP0 UIMAD.WIDE UR6, UR4, 0x4, UR6 ;  /* 0x00000004040608a5 */ /* 0x002fe6000f8e0206 */
[----:B------:R-:W1:Y:S03]  /*5a30*/  @!UP0 LDCU UR4, c[0x0][0x880] ;  /* 0x00011000ff0487ac */ /* 0x000e660008000800 */
[----:B------:R-:W-:Y:S01]  /*5a40*/  IMAD.U32 R2, RZ, RZ, UR6 ;  /* 0x00000006ff027e24 */ /* 0x000fe2000f8e00ff */
[----:B------:R-:W-:Y:S05]  /*5a50*/  MOV R3, UR7 ;  /* 0x0000000700037c02 */ /* 0x000fea0008000f00 */
[----:B-----5:R2:W5:Y:S02]  /*5a60*/  @P3 LDG.E R81, desc[UR46][R2.64] ;  /* 0x0000002e02513981 */ /* 0x020564000c1e1900 */
[----:B-12---:R-:W-:Y:S02]  /*5a70*/  @!P3 IMAD.U32 R81, RZ, RZ, UR4 ;  /* 0x00000004ff51be24 */ /* 0x006fe4000f8e00ff */
.L_x_103:
[----:B------:R-:W-:Y:S05]  /*5a80*/  @!P4 BRA `(.L_x_104) ;  /* 0x000000000020c947 */ /* 0x000fea0003800000 */
[----:B------:R-:W-:Y:S04]  /*5a90*/  ISETP.NE.U32.AND P3, PT, R164, RZ, PT ;  /* 0x000000ffa400720c */ /* 0x000fe80003f65070 */
[----:B------:R-:W-:Y:S11]  /*5aa0*/  ISETP.NE.AND.EX P3, PT, R165, RZ, PT, P3 ;  /* 0x000000ffa500720c */ /* 0x000ff60003f65330 */
[----:B------:R-:W-:Y:S02]  /*5ab0*/  @!UPT UIADD3 URZ, UPT, UPT, URZ, URZ, URZ ;  /* 0x000000fffffff290 */ /* 0x000fe4000fffe0ff */
[----:B------:R-:W1:Y:S01]  /*5ac0*/  @P3 LDC.64 R2, c[0x0][0x8a8] ;  /* 0x00022a00ff023b82 */ /* 0x000e620000000a00 */
[----:B------:R-:W-:Y:S04]  /*5ad0*/  @P3 IMAD R0, R166, UR36, RZ ;  /* 0x00000024a6003c24 */ /* 0x000fe8000f8e02ff */
[----:B-1----:R-:W-:Y:S05]  /*5ae0*/  @P3 IMAD.WIDE R2, R0, 0x4, R2 ;  /* 0x0000000400023825 */ /* 0x002fea00078e0202 */
[----:B-----5:R1:W5:Y:S02]  /*5af0*/  @P3 LDG.E R78, desc[UR46][R2.64] ;  /* 0x0000002e024e3981 */ /* 0x020364000c1e1900 */
[----:B-1----:R-:W2:Y:S02]  /*5b00*/  @!P3 LDC R78, c[0x0][0x8a0] ;  /* 0x00022800ff4ebb82 */ /* 0x002ea40000000800 */
.L_x_104:
[----:B-----5:R-:W-:Y:S01]  /*5b10*/  FSETP.NEU.AND P4, PT, R81, RZ, PT ;  /* 0x000000ff5100720b */ /* 0x020fe20003f8d000 */
[----:B------:R-:W-:Y:S01]  /*5b20*/  BSSY B1, `(.L_x_105) ;  /* 0x0000047000017945 */ /* 0x000fe20003800000 */
[----:B------:R-:W-:Y:S01]  /*5b30*/  SEL R5, RZ, 0xffffffff, P2 ;  /* 0xffffffffff057807 */ /* 0x000fe20001000000 */
[----:B------:R-:W-:Y:S01]  /*5b40*/  IMAD.MOV.U32 R196, RZ, RZ, 0x1 ;  /* 0x00000001ffc47424 */ /* 0x000fe200078e00ff */
[----:B------:R-:W-:Y:S01]  /*5b50*/  LOP3.LUT P3, RZ, R171, 0xff, RZ, 0xc0, !PT ;  /* 0x000000ffabff7812 */ /* 0x000fe2000786c0ff */
[C---:B------:R-:W-:Y:S01]  /*5b60*/  IMAD R80, R76.reuse, 0x100, R79 ;  /* 0x000001004c507824 */ /* 0x040fe200078e024f */
[----:B------:R-:W-:Y:S02]  /*5b70*/  @P1 SEL R0, RZ, 0xffffffff, P4 ;  /* 0xffffffffff001807 */ /* 0x000fe40002000000 */
[----:B------:R-:W-:Y:S02]  /*5b80*/  CS2R R162, SRZ ;  /* 0x0000000000a27805 */ /* 0x000fe4000001ff00 */
[----:B------:R-:W-:Y:S02]  /*5b90*/  LEA R3, R181, UR49, 0x3 ;  /* 0x00000031b5037c11 */ /* 0x000fe4000f8e18ff */
[----:B------:R-:W-:Y:S02]  /*5ba0*/  CS2R R160, SRZ ;  /* 0x0000000000a07805 */ /* 0x000fe4000001ff00 */
[----:B------:R-:W-:Y:S02]  /*5bb0*/  @P0 SEL R0, R5, R0, !P3 ;  /* 0x0000000005000207 */ /* 0x000fe40005800000 */
[----:B------:R-:W-:Y:S02]  /*5bc0*/  CS2R R158, SRZ ;  /* 0x00000000009e7805 */ /* 0x000fe4000001ff00 */
[----:B------:R-:W-:Y:S02]  /*5bd0*/  LEA R191, R76, UR49, 0x3 ;  /* 0x000000314cbf7c11 */ /* 0x000fe4000f8e18ff */
[----:B------:R-:W-:Y:S02]  /*5be0*/  CS2R R156, SRZ ;  /* 0x00000000009c7805 */ /* 0x000fe4000001ff00 */
[----:B------:R-:W-:Y:S02]  /*5bf0*/  @P1 LOP3.LUT R0, R0, 0x1, RZ, 0xc0, !PT ;  /* 0x0000000100001812 */ /* 0x000fe400078ec0ff */
[----:B------:R-:W-:Y:S02]  /*5c00*/  CS2R R154, SRZ ;  /* 0x00000000009a7805 */ /* 0x000fe4000001ff00 */
[----:B------:R-:W-:Y:S02]  /*5c10*/  SHF.L.U32 R2, R183, 0x1f, RZ ;  /* 0x0000001fb7027819 */ /* 0x000fe400000006ff */
[----:B------:R-:W-:Y:S02]  /*5c20*/  CS2R R152, SRZ ;  /* 0x0000000000987805 */ /* 0x000fe4000001ff00 */
[----:B------:R-:W-:Y:S02]  /*5c30*/  ISETP.NE.U32.OR P6, PT, R0, 0x1, !P1 ;  /* 0x000000010000780c */ /* 0x000fe40004fc5470 */
[----:B------:R-:W-:Y:S02]  /*5c40*/  CS2R R150, SRZ ;  /* 0x0000000000967805 */ /* 0x000fe4000001ff00 */
[----:B------:R-:W-:Y:S02]  /*5c50*/  PLOP3.LUT P2, PT, PT, PT, UP1, 0x80, 0x8 ;  /* 0x000000000008781c */ /* 0x000fe40003f4f018 */
[----:B------:R-:W-:Y:S02]  /*5c60*/  CS2R R148, SRZ ;  /* 0x0000000000947805 */ /* 0x000fe4000001ff00 */
[----:B------:R-:W-:Y:S02]  /*5c70*/  SEL R0, RZ, 0xffffffff, P4 ;  /* 0xffffffffff007807 */ /* 0x000fe40002000000 */
[----:B------:R-:W-:Y:S03]  /*5c80*/  P2R R204, PR, RZ, 0x40 ;  /* 0x00000040ffcc7803 */ /* 0x000fe60000000000 */
[----:B------:R-:W-:Y:S04]  /*5c90*/  @P6 SHF.L.U32 R4, R180, 0x1f, RZ ;  /* 0x0000001fb4046819 */ /* 0x000fe800000006ff */
[----:B------:R-:W-:Y:S01]  /*5ca0*/  @P2 SEL R0, R5, R0, !P3 ;  /* 0x0000000005002207 */ /* 0x000fe20005800000 */
[----:B------:R-:W1:Y:S03]  /*5cb0*/  @P6 SYNCS.PHASECHK.TRANS64.TRYWAIT P1, [R3+URZ+0x30], R4 ;  /* 0x00003004030065a7 */ /* 0x000e6600080211ff */
[----:B------:R-:W-:Y:S04]  /*5cc0*/  LOP3.LUT R0, R0, 0x1, RZ, 0xc0, !PT ;  /* 0x0000000100007812 */ /* 0x000fe800078ec0ff */
[----:B------:R-:W-:Y:S04]  /*5cd0*/  ISETP.NE.U32.AND P5, PT, R0, 0x1, PT ;  /* 0x000000010000780c */ /* 0x000fe80003fa5070 */
[----:B------:R-:W-:Y:S01]  /*5ce0*/  P2R R197, PR, RZ, 0x20 ;  /* 0x00000020ffc57803 */ /* 0x000fe20000000000 */
[----:B------:R3:W4:Y:S01]  /*5cf0*/  SYNCS.PHASECHK.TRANS64.TRYWAIT P0, [R191+URZ+0xa0], R2 ;  /* 0x0000a002bf0075a7 */ /* 0x00072200080011ff */
[----:B-1----:R-:W-:Y:S01]  /*5d00*/  @P6 SEL R196, RZ, 0x1, !P1 ;  /* 0x00000001ffc46807 */ /* 0x002fe20004800000 */
[----:B---3--:R-:W-:Y:S06]  /*5d10*/  @!P6 BRA `(.L_x_106) ;  /* 0x00000000009ce947 */ /* 0x008fec0003800000 */
[----:B------:R-:W-:Y:S01]  /*5d20*/  @P5 IMAD R6, R181, 0x2000, R186 ;  /* 0x00002000b5065824 */ /* 0x000fe200078e02ba */
[----:B------:R-:W-:Y:S01]  /*5d30*/  ISETP.NE.AND P1, PT, R196, RZ, PT ;  /* 0x000000ffc400720c */ /* 0x000fe20003f25270 */
[----:B------:R-:W-:Y:S01]  /*5d40*/  BSSY B0, `(.L_x_107) ;  /* 0x0000010000007945 */ /* 0x000fe20003800000 */
[----:B------:R-:W-:Y:S01]  /*5d50*/  CS2R R150, SRZ ;  /* 0x0000000000967805 */ /* 0x000fe2000001ff00 */
[--C-:B------:R-:W-:Y:S01]  /*5d60*/  @P5 IMAD R7, R187, -0x10, R6.reuse ;  /* 0xfffffff0bb075824 */ /* 0x100fe200078e0206 */
[----:B------:R-:W-:Y:S01]  /*5d70*/  CS2R R148, SRZ ;  /* 0x0000000000947805 */ /* 0x000fe2000001ff00 */
[----:B------:R-:W-:Y:S01]  /*5d80*/  @P5 IMAD R5, R185, -0x10, R6 ;  /* 0xfffffff0b9055824 */ /* 0x000fe200078e0206 */
[----:B------:R-:W-:Y:S01]  /*5d90*/  CS2R R158, SRZ ;  /* 0x00000000009e7805 */ /* 0x000fe2000001ff00 */
[----:B------:R-:W-:Y:S01]  /*5da0*/  @P5 IMAD R4, R184, 0x10, R7 ;  /* 0x00000010b8045824 */ /* 0x000fe200078e0207 */
[----:B------:R-:W-:Y:S02]  /*5db0*/  CS2R R156, SRZ ;  /* 0x00000000009c7805 */ /* 0x000fe4000001ff00 */
[----:B------:R-:W-:Y:S02]  /*5dc0*/  CS2R R154, SRZ ;  /* 0x00000000009a7805 */ /* 0x000fe4000001ff00 */
[----:B------:R-:W-:Y:S02]  /*5dd0*/  CS2R R152, SRZ ;  /* 0x0000000000987805 */ /* 0x000fe4000001ff00 */
[----:B------:R-:W-:Y:S02]  /*5de0*/  CS2R R162, SRZ ;  /* 0x0000000000a27805 */ /* 0x000fe4000001ff00 */
[----:B------:R-:W-:Y:S01]  /*5df0*/  CS2R R160, SRZ ;  /* 0x0000000000a07805 */ /* 0x000fe2000001ff00 */
[----:B------:R-:W-:Y:S06]  /*5e00*/  @P1 BRA `(.L_x_108) ;  /* 0x00000000000c1947 */ /* 0x000fec0003800000 */
[----:B------:R-:W-:Y:S04]  /*5e10*/  SHF.L.U32 R0, R180, 0x1f, RZ ;  /* 0x0000001fb4007819 */ /* 0x000fe800000006ff */
[----:B------:R-:W1:Y:S02]  /*5e20*/  SYNCS.PHASECHK.TRANS64.TRYWAIT P1, [R3+URZ+0x30], R0 ;  /* 0x00003000030075a7 */ /* 0x000e6400080211ff */
[----:B-1----:R-:W-:Y:S05]  /*5e30*/  @!P1 BRA `(.L_x_109) ;  /* 0x0000006000689947 */ /* 0x002fea0003800000 */
.L_x_108:
[----:B------:R-:W-:Y:S05]  /*5e40*/  BSYNC B0 ;  /* 0x0000000000007941 */ /* 0x000fea0003800000 */
.L_x_107:
[----:B------:R-:W-:Y:S01]  /*5e50*/  ISETP.NE.AND P1, PT, R197, RZ, PT ;  /* 0x000000ffc500720c */ /* 0x000fe20003f25270 */
[----:B-1----:R-:W-:Y:S02]  /*5e60*/  VIADD R3, R3, 0x50 ;  /* 0x0000005003037836 */ /* 0x002fe40000000000 */
[----:B------:R-:W-:Y:S02]  /*5e70*/  IMAD.U32 R0, RZ, RZ, UR37 ;  /* 0x00000025ff007e24 */ /* 0x000fe4000f8e00ff */
[----:B------:R-:W-:Y:S03]  /*5e80*/  VIADD R181, R181, 0x1 ;  /* 0x00000001b5b57836 */ /* 0x000fe60000000000 */
[----:B------:R-:W-:Y:S05]  /*5e90*/  PRMT R0, R0, 0x654, R3 ;  /* 0x0000065400007816 */ /* 0x000fea0000000003 */
[----:B------:R1:W3:Y:S04]  /*5ea0*/  @P1 LDS.128 R148, [R6] ;  /* 0x0000000006941984 */ /* 0x0002e80000000c00 */
[----:B------:R1:W1:Y:S04]  /*5eb0*/  @P1 LDS.128 R156, [R5+0x20] ;  /* 0x00002000059c1984 */ /* 0x0002680000000c00 */
[----:B------:R1:W1:Y:S04]  /*5ec0*/  @P1 LDS.128 R152, [R7+0x10] ;  /* 0x0000100007981984 */ /* 0x0002680000000c00 */
[----:B------:R1:W1:Y:S01]  /*5ed0*/  @P1 LDS.128 R160, [R4+0x10] ;  /* 0x0000100004a01984 */ /* 0x0002620000000c00 */
[C---:B------:R-:W-:Y:S01]  /*5ee0*/  ISETP.NE.AND P1, PT, R181.reuse, 0x4, PT ;  /* 0x00000004b500780c */ /* 0x040fe20003f25270 */
[----:B------:R-:W-:Y:S01]  /*5ef0*/  @!PT LDS RZ, [RZ] ;  /* 0x00000000fffff984 */ /* 0x000fe20000000800 */
[----:B------:R-:W-:Y:S01]  /*5f00*/  @!PT LDS RZ, [RZ] ;  /* 0x00000000fffff984 */ /* 0x000fe20000000800 */
[----:B------:R-:W-:Y:S01]  /*5f10*/  @!PT LDS RZ, [RZ] ;  /* 0x00000000fffff984 */ /* 0x000fe20000000800 */
[----:B------:R-:W-:Y:S01]  /*5f20*/  @!PT LDS RZ, [RZ] ;  /* 0x00000000fffff984 */ /* 0x000fe20000000800 */
[----:B------:R5:W-:Y:S06]  /*5f30*/  MEMBAR.ALL.CTA ;  /* 0x0000000000007992 */ /* 0x000bec0000008000 */
[----:B-----5:R-:W5:Y:S01]  /*5f40*/  FENCE.VIEW.ASYNC.S ;  /* 0x00000000000073c6 */ /* 0x020f620000000000 */
[----:B------:R-:W-:Y:S02]  /*5f50*/  SEL R3, RZ, 0x1, P1 ;  /* 0x00000001ff037807 */ /* 0x000fe40000800000 */
[----:B------:R-:W-:Y:S02]  /*5f60*/  SEL R181, R181, RZ, P1 ;  /* 0x000000ffb5b57207 */ /* 0x000fe40000800000 */
[----:B------:R-:W-:Y:S01]  /*5f70*/  LOP3.LUT R180, R180, R3, RZ, 0x3c, !PT ;  /* 0x00000003b4b47212 */ /* 0x000fe200078e3cff */
[----:B-----5:R1:W-:Y:S06]  /*5f80*/  SYNCS.ARRIVE.TRANS64.RED.A1T0 RZ, [R0+URZ], RZ ;  /* 0x000000ff00ff79a7 */ /* 0x0203ec00081004ff */
.L_x_106:
[----:B------:R-:W-:Y:S05]  /*5f90*/  BSYNC B1 ;  /* 0x0000000000017941 */ /* 0x000fea0003800000 */
.L_x_105:
[----:B-1----:R-:W-:Y:S04]  /*5fa0*/  SHF.R.U32.HI R0, RZ, 0x15, R80 ;  /* 0x00000015ff007819 */ /* 0x002fe80000011650 */
[----:B------:R-:W-:Y:S01]  /*5fb0*/  LOP3.LUT P1, RZ, R0, 0x3, R173, 0x48, !PT ;  /* 0x0000000300ff7812 */ /* 0x000fe200078248ad */
[----:B------:R-:W-:Y:S01]  /*5fc0*/  @!UPT UIADD3 URZ, UPT, UPT, URZ, URZ, URZ ;  /* 0x000000fffffff290 */ /* 0x000fe2000fffe0ff */
[----:B----4-:R-:W-:Y:S11]  /*5fd0*/  @P0 BRA `(.L_x_110) ;  /* 0x0000000000080947 */ /* 0x010ff60003800000 */
[----:B------:R-:W1:Y:S02]  /*5fe0*/  SYNCS.PHASECHK.TRANS64.TRYWAIT P0, [R191+URZ+0xa0], R2 ;  /* 0x0000a002bf0075a7 */ /* 0x000e6400080011ff */
[----:B-1----:R-:W-:Y:S05]  /*5ff0*/  @!P0 BRA `(.L_x_111) ;  /* 0x00000060000c8947 */ /* 0x002fea0003800000 */
.L_x_110:
[----:B------:R-:W-:Y:S04]  /*6000*/  BSSY.RECONVERGENT B6, `(.L_x_112) ;  /* 0x0000012000067945 */ /* 0x000fe80003800200 */
[----:B------:R-:W-:Y:S05]  /*6010*/  @!P1 BRA `(.L_x_113) ;  /* 0x0000000000409947 */ /* 0x000fea0003800000 */
[----:B------:R-:W4:Y:S01]  /*6020*/  LDCU.64 UR8, c[0x4][0x78] ;  /* 0x01000f00ff0877ac */ /* 0x000f220008000a00 */
[----:B------:R-:W-:Y:S01]  /*6030*/  MOV R3, 0x0 ;  /* 0x0000000000037802 */ /* 0x000fe20000000f00 */
[----:B------:R-:W-:Y:S02]  /*6040*/  HFMA2 R12, -RZ, RZ, 0, 5.9604644775390625e-08 ;  /* 0x00000001ff0c7431 */ /* 0x000fe400000001ff */
[----:B------:R-:W-:Y:S02]  /*6050*/  IMAD.MOV.U32 R8, RZ, RZ, 0x192 ;  /* 0x00000192ff087424 */ /* 0x000fe400078e00ff */
[----:B------:R-:W-:Y:S01]  /*6060*/  IMAD.MOV.U32 R13, RZ, RZ, RZ ;  /* 0x000000ffff0d7224 */ /* 0x000fe200078e00ff */
[----:B------:R-:W5:Y:S01]  /*6070*/  LDCU.64 UR6, c[0x4][0x80] ;  /* 0x01001000ff0677ac */ /* 0x000f620008000a00 */
[----:B-1----:R-:W1:Y:S01]  /*6080*/  LDC.64 R2, c[0x4][R3] ;  /* 0x0100000003027b82 */ /* 0x002e620000000a00 */
[----:B------:R-:W2:Y:S01]  /*6090*/  LDCU.64 UR4, c[0x4][0x18] ;  /* 0x01000300ff0477ac */ /* 0x000ea20008000a00 */
[----:B----4-:R-:W-:Y:S01]  /*60a0*/  MOV R5, UR9 ;  /* 0x0000000900057c02 */ /* 0x010fe20008000f00 */
[----:B------:R-:W-:Y:S01]  /*60b0*/  IMAD.U32 R4, RZ, RZ, UR8 ;  /* 0x00000008ff047e24 */ /* 0x000fe2000f8e00ff */
[----:B-----5:R-:W-:Y:S01]  /*60c0*/  MOV R7, UR7 ;  /* 0x0000000700077c02 */ /* 0x020fe20008000f00 */
[----:B------:R-:W-:Y:S01]  /*60d0*/  IMAD.U32 R6, RZ, RZ, UR6 ;  /* 0x00000006ff067e24 */ /* 0x000fe2000f8e00ff */
[----:B--2---:R-:W-:Y:S01]  /*60e0*/  MOV R11, UR5 ;  /* 0x00000005000b7c02 */ /* 0x004fe20008000f00 */
[----:B------:R-:W-:Y:S02]  /*60f0*/  IMAD.U32 R10, RZ, RZ, UR4 ;  /* 0x00000004ff0a7e24 */ /* 0x000fe4000f8e00ff */
[----:B------:R-:W-:Y:S07]  /*6100*/  LEPC R20, `(.L_x_113) ;  /* 0x000000001014794e */ /* 0x000fee0000000000 */
[----:B-1-3--:R-:W-:Y:S05]  /*6110*/  CALL.ABS.NOINC R2 ;  /* 0x0000000002007343 */ /* 0x00afea0003c00000 */
.L_x_113:
[----:B------:R-:W-:Y:S05]  /*6120*/  BSYNC.RECONVERGENT B6 ;  /* 0x0000000000067941 */ /* 0x000fea0003800200 */
.L_x_112:
[-C--:B---3--:R-:W-:Y:S01]  /*6130*/  F2FP.F16.E4M3.UNPACK_B R83, R148.reuse ;  /* 0x00000094ff53723e */ /* 0x088fe200020006ff */
[----:B------:R-:W-:Y:S05]  /*6140*/  WARPSYNC.ALL ;  /* 0x0000000000007948 */ /* 0x000fea0003800000 */
[----:B------:R-:W-:Y:S01]  /*6150*/  R2UR UR4, R80 ;  /* 0x00000000500472ca */ /* 0x000fe200000e0000 */
[--C-:B------:R-:W-:Y:S01]  /*6160*/  HADD2.F32 R82, -RZ, R83.reuse.H0_H0 ;  /* 0x20000053ff527230 */ /* 0x100fe20000004100 */
[----:B------:R-:W-:Y:S01]  /*6170*/  F2FP.F16.E4M3.UNPACK_B R85, R148.H1 ;  /* 0x00000094ff55723e */ /* 0x000fe200030006ff */
[----:B------:R-:W-:Y:S01]  /*6180*/  HADD2.F32 R83, -RZ, R83.H1_H1 ;  /* 0x30000053ff537230 */ /* 0x000fe20000004100 */
[-C--:B------:R-:W-:Y:S01]  /*6190*/  F2FP.F16.E4M3.UNPACK_B R87, R149.reuse ;  /* 0x00000095ff57723e */ /* 0x080fe200020006ff */
[----:B------:R-:W-:Y:S01]  /*61a0*/  BSSY.RECONVERGENT B0, `(.L_x_114) ;  /* 0x000011d000007945 */ /* 0x000fe20003800200 */
[----:B------:R-:W-:Y:S01]  /*61b0*/  F2FP.F16.E4M3.UNPACK_B R89, R149.H1 ;  /* 0x00000095ff59723e */ /* 0x000fe200030006ff */
[----:B------:R-:W-:Y:S01]  /*61c0*/  HADD2.F32 R84, -RZ, R85.H0_H0 ;  /* 0x20000055ff547230 */ /* 0x000fe20000004100 */
[-C--:B------:R-:W-:Y:S01]  /*61d0*/  F2FP.F16.E4M3.UNPACK_B R91, R150.reuse ;  /* 0x00000096ff5b723e */ /* 0x080fe200020006ff */
[----:B------:R-:W-:Y:S01]  /*61e0*/  HADD2.F32 R88, -RZ, R87.H1_H1 ;  /* 0x30000057ff587230 */ /* 0x000fe20000004100 */
[----:B------:R-:W-:Y:S01]  /*61f0*/  F2FP.F16.E4M3.UNPACK_B R93, R150.H1 ;  /* 0x00000096ff5d723e */ /* 0x000fe200030006ff */
[----:B------:R-:W-:Y:S01]  /*6200*/  HADD2.F32 R86, -RZ, R85.H1_H1 ;  /* 0x30000055ff567230 */ /* 0x000fe20000004100 */
[-C--:B------:R-:W-:Y:S01]  /*6210*/  F2FP.F16.E4M3.UNPACK_B R95, R151.reuse ;  /* 0x00000097ff5f723e */ /* 0x080fe200020006ff */
[----:B------:R-:W2:Y:S01]  /*6220*/  LDTM.x64 R4, tmem[UR4] ;  /* 0x00000004000479ee */ /* 0x000ea20008340000 */
[----:B------:R-:W-:Y:S01]  /*6230*/  F2FP.F16.E4M3.UNPACK_B R97, R151.H1 ;  /* 0x00000097ff61723e */ /* 0x000fe200030006ff */
[----:B------:R-:W-:Y:S01]  /*6240*/  HADD2.F32 R85, -RZ, R87.H0_H0 ;  /* 0x20000057ff557230 */ /* 0x000fe20000004100 */
[-C--:B------:R-:W-:Y:S01]  /*6250*/  F2FP.F16.E4M3.UNPACK_B R99, R152.reuse ;  /* 0x00000098ff63723e */ /* 0x080fe200020006ff */
[----:B------:R-:W-:Y:S01]  /*6260*/  HADD2.F32 R87, -RZ, R89.H0_H0 ;  /* 0x20000059ff577230 */ /* 0x000fe20000004100 */
[----:B------:R-:W-:Y:S01]  /*6270*/  F2FP.F16.E4M3.UNPACK_B R101, R152.H1 ;  /* 0x00000098ff65723e */ /* 0x000fe200030006ff */
[----:B------:R-:W-:Y:S01]  /*6280*/  HADD2.F32 R92, -RZ, R91.H1_H1 ;  /* 0x3000005bff5c7230 */ /* 0x000fe20000004100 */
[----:B------:R-:W-:Y:S01]  /*6290*/  SHF.L.U32 R199, R176, 0x4, RZ ;  /* 0x00000004b0c77819 */ /* 0x000fe200000006ff */
[----:B------:R-:W-:Y:S01]  /*62a0*/  HADD2.F32 R96, -RZ, R95.H1_H1 ;  /* 0x3000005fff607230 */ /* 0x000fe20000004100 */
[----:B------:R-:W-:Y:S01]  /*62b0*/  SHF.L.U32 R205, R175, 0x4, RZ ;  /* 0x00000004afcd7819 */ /* 0x000fe200000006ff */
[----:B------:R-:W-:Y:S01]  /*62c0*/  HADD2.F32 R100, -RZ, R99.H1_H1 ;  /* 0x30000063ff647230 */ /* 0x000fe20000004100 */
[----:B------:R-:W-:Y:S01]  /*62d0*/  SHF.L.U32 R198, R184, 0x4, RZ ;  /* 0x00000004b8c67819 */ /* 0x000fe200000006ff */
[----:B------:R-:W-:Y:S01]  /*62e0*/  HADD2.F32 R90, -RZ, R89.H1_H1 ;  /* 0x30000059ff5a7230 */ /* 0x000fe20000004100 */
[----:B------:R-:W-:Y:S01]  /*62f0*/  IADD3 R195, PT, PT, R186, R205, RZ ;  /* 0x000000cdbac37210 */ /* 0x000fe20007ffe0ff */
[----:B------:R-:W-:Y:S01]  /*6300*/  HADD2.F32 R89, -RZ, R91.H0_H0 ;  /* 0x2000005bff597230 */ /* 0x000fe20000004100 */
[-C--:B------:R-:W-:Y:S01]  /*6310*/  F2FP.F16.E4M3.UNPACK_B R103, R153.reuse ;  /* 0x00000099ff67723e */ /* 0x080fe200020006ff */
[--C-:B------:R-:W-:Y:S01]  /*6320*/  HADD2.F32 R91, -RZ, R93.reuse.H0_H0 ;  /* 0x2000005dff5b7230 */ /* 0x100fe20000004100 */
[----:B------:R-:W-:Y:S01]  /*6330*/  F2FP.F16.E4M3.UNPACK_B R105, R153.H1 ;  /* 0x00000099ff69723e */ /* 0x000fe200030006ff */
[----:B------:R-:W-:Y:S01]  /*6340*/  HADD2.F32 R94, -RZ, R93.H1_H1 ;  /* 0x3000005dff5e7230 */ /* 0x000fe20000004100 */
[-C--:B------:R-:W-:Y:S01]  /*6350*/  F2FP.F16.E4M3.UNPACK_B R107, R154.reuse ;  /* 0x0000009aff6b723e */ /* 0x080fe200020006ff */
[----:B------:R-:W-:Y:S01]  /*6360*/  HADD2.F32 R93, -RZ, R95.H0_H0 ;  /* 0x2000005fff5d7230 */ /* 0x000fe20000004100 */
[----:B------:R-:W-:Y:S01]  /*6370*/  F2FP.F16.E4M3.UNPACK_B R109, R154.H1 ;  /* 0x0000009aff6d723e */ /* 0x000fe200030006ff */
[----:B------:R-:W-:Y:S01]  /*6380*/  HADD2.F32 R104, -RZ, R103.H1_H1 ;  /* 0x30000067ff687230 */ /* 0x000fe20000004100 */
[----:B------:R-:W-:Y:S01]  /*6390*/  F2FP.F16.E4M3.UNPACK_B R111, R155 ;  /* 0x0000009bff6f723e */ /* 0x000fe200020006ff */
[C---:B--2---:R-:W-:Y:S01]  /*63a0*/  FMUL R0, R78.reuse, R4 ;  /* 0x000000044e007220 */ /* 0x044fe20000400000 */
[C---:B-1----:R-:W-:Y:S01]  /*63b0*/  FMUL R2, R78.reuse, R5 ;  /* 0x000000054e027220 */ /* 0x042fe20000400000 */
[C---:B------:R-:W-:Y:S01]  /*63c0*/  FMUL R4, R78.reuse, R8 ;  /* 0x000000084e047220 */ /* 0x040fe20000400000 */
[C---:B------:R-:W-:Y:S01]  /*63d0*/  FMUL R5, R78.reuse, R9 ;  /* 0x000000094e057220 */ /* 0x040fe20000400000 */
[C---:B------:R-:W-:Y:S01]  /*63e0*/  FFMA R0, R81.reuse, R82, R0 ;  /* 0x0000005251007223 */ /* 0x040fe20000000000 */
[C---:B------:R-:W-:Y:S01]  /*63f0*/  FFMA R2, R81.reuse, R83, R2 ;  /* 0x0000005351027223 */ /* 0x040fe20000000002 */
[C---:B------:R-:W-:Y:S01]  /*6400*/  FMUL R8, R78.reuse, R12 ;  /* 0x0000000c4e087220 */ /* 0x040fe20000400000 */
[C---:B------:R-:W-:Y:S01]  /*6410*/  FMUL R9, R78.reuse, R13 ;  /* 0x0000000d4e097220 */ /* 0x040fe20000400000 */
[C---:B------:R-:W-:Y:S01]  /*6420*/  FMUL R12, R78.reuse, R16 ;  /* 0x000000104e0c7220 */ /* 0x040fe20000400000 */
[C---:B------:R-:W-:Y:S01]  /*6430*/  FMUL R13, R78.reuse, R17 ;  /* 0x000000114e0d7220 */ /* 0x040fe20000400000 */
[C---:B------:R-:W-:Y:S01]  /*6440*/  FMUL R16, R78.reuse, R20 ;  /* 0x000000144e107220 */ /* 0x040fe20000400000 */
[C---:B------:R-:W-:Y:S01]  /*6450*/  FMUL R17, R78.reuse, R21 ;  /* 0x000000154e117220 */ /* 0x040fe20000400000 */
[C---:B------:R-:W-:Y:S01]  /*6460*/  FMUL R20, R78.reuse, R24 ;  /* 0x000000184e147220 */ /* 0x040fe20000400000 */
[C---:B------:R-:W-:Y:S01]  /*6470*/  FMUL R21, R78.reuse, R25 ;  /* 0x000000194e157220 */ /* 0x040fe20000400000 */
[----:B------:R-:W-:Y:S02]  /*6480*/  HADD2.F32 R108, -RZ, R107.H1_H1 ;  /* 0x3000006bff6c7230 */ /* 0x000fe40000004100 */
[C---:B------:R-:W-:Y:S01]  /*6490*/  FMUL R24, R78.reuse, R28 ;  /* 0x0000001c4e187220 */ /* 0x040fe20000400000 */
[C---:B------:R-:W-:Y:S01]  /*64a0*/  FMUL R25, R78.reuse, R29 ;  /* 0x0000001d4e197220 */ /* 0x040fe20000400000 */
[----:B------:R-:W-:Y:S02]  /*64b0*/  HADD2.F32 R112, -RZ, R111.H1_H1 ;  /* 0x3000006fff707230 */ /* 0x000fe40000004100 */
[C---:B------:R-:W-:Y:S01]  /*64c0*/  FMUL R28, R78.reuse, R32 ;  /* 0x000000204e1c7220 */ /* 0x040fe20000400000 */
[C---:B------:R-:W-:Y:S01]  /*64d0*/  FMUL R29, R78.reuse, R33 ;  /* 0x000000214e1d7220 */ /* 0x040fe20000400000 */
[C---:B------:R-:W-:Y:S01]  /*64e0*/  FMUL R32, R78.reuse, R36 ;  /* 0x000000244e207220 */ /* 0x040fe20000400000 */
[----:B------:R-:W-:Y:S01]  /*64f0*/  F2FP.F16.E4M3.UNPACK_B R113, R155.H1 ;  /* 0x0000009bff71723e */ /* 0x000fe200030006ff */
[C---:B------:R-:W-:Y:S01]  /*6500*/  FMUL R33, R78.reuse, R37 ;  /* 0x000000254e217220 */ /* 0x040fe20000400000 */
[C---:B------:R-:W-:Y:S01]  /*6510*/  FMUL R36, R78.reuse, R40 ;  /* 0x000000284e247220 */ /* 0x040fe20000400000 */
[----:B------:R-:W-:Y:S01]  /*6520*/  F2FP.F16.E4M3.UNPACK_B R115, R156 ;  /* 0x0000009cff73723e */ /* 0x000fe200020006ff */
[C---:B------:R-:W-:Y:S01]  /*6530*/  FMUL R37, R78.reuse, R41 ;  /* 0x000000294e257220 */ /* 0x040fe20000400000 */
[C---:B------:R-:W-:Y:S01]  /*6540*/  FMUL R40, R78.reuse, R44 ;  /* 0x0000002c4e287220 */ /* 0x040fe20000400000 */
[----:B------:R-:W-:Y:S01]  /*6550*/  F2FP.F16.E4M3.UNPACK_B R117, R156.H1 ;  /* 0x0000009cff75723e */ /* 0x000fe200030006ff */
[C---:B------:R-:W-:Y:S01]  /*6560*/  FMUL R41, R78.reuse, R45 ;  /* 0x0000002d4e297220 */ /* 0x040fe20000400000 */
[----:B------:R-:W-:Y:S02]  /*6570*/  HADD2.F32 R116, -RZ, R115.H1_H1 ;  /* 0x30000073ff747230 */ /* 0x000fe40000004100 */
        /* <DEDUP_REMOVED lines=21> */
[C---:B------:R-:W-:Y:S01]  /*66d0*/  FFMA R3, R81.reuse, R84, R3 ;  /* 0x0000005451037223 */ /* 0x040fe20000000003 */
[----:B------:R-:W-:Y:S01]  /*66e0*/  F2FP.F16.E4M3.UNPACK_B R131, R160 ;  /* 0x000000a0ff83723e */ /* 0x000fe200020006ff */
[C---:B------:R-:W-:Y:S01]  /*66f0*/  FFMA R7, R81.reuse, R86, R7 ;  /* 0x0000005651077223 */ /* 0x040fe20000000007 */
[C---:B------:R-:W-:Y:S01]  /*6700*/  FFMA R4, R81.reuse, R85, R4 ;  /* 0x0000005551047223 */ /* 0x040fe20000000004 */
[----:B------:R-:W-:Y:S01]  /*6710*/  F2FP.F16.E4M3.UNPACK_B R133, R160.H1 ;  /* 0x000000a0ff85723e */ /* 0x000fe200030006ff */
[----:B------:R-:W-:Y:S01]  /*6720*/  FFMA R5, R81, R88, R5 ;  /* 0x0000005851057223 */ /* 0x000fe20000000005 */
[----:B------:R-:W-:Y:S01]  /*6730*/  HADD2.F32 R132, -RZ, R131.H1_H1 ;  /* 0x30000083ff847230 */ /* 0x000fe20000004100 */
[----:B------:R-:W-:Y:S01]  /*6740*/  F2FP.SATFINITE.E4M3.F32.PACK_AB_MERGE_C R193, R7, R3, RZ ;  /* 0x0000000307c1723e */ /* 0x000fe200048070ff */
[C---:B------:R-:W-:Y:S01]  /*6750*/  FMUL R6, R78.reuse, R10 ;  /* 0x0000000a4e067220 */ /* 0x040fe20000400000 */
[C---:B------:R-:W-:Y:S01]  /*6760*/  FMUL R11, R78.reuse, R11 ;  /* 0x0000000b4e0b7220 */ /* 0x040fe20000400000 */
[----:B------:R-:W-:Y:S01]  /*6770*/  FMUL R10, R78, R14 ;  /* 0x0000000e4e0a7220 */ /* 0x000fe20000400000 */
[----:B------:R-:W-:Y:S01]  /*6780*/  F2FP.F16.E4M3.UNPACK_B R135, R161 ;  /* 0x000000a1ff87723e */ /* 0x000fe200020006ff */
[C---:B------:R-:W-:Y:S01]  /*6790*/  FFMA R6, R81.reuse, R87, R6 ;  /* 0x0000005751067223 */ /* 0x040fe20000000006 */
[----:B------:R-:W-:Y:S01]  /*67a0*/  F2FP.SATFINITE.E4M3.F32.PACK_AB_MERGE_C R200, R2, R0, R193 ;  /* 0x0000000002c8723e */ /* 0x000fe200048070c1 */
[C---:B------:R-:W-:Y:S01]  /*67b0*/  FFMA R11, R81.reuse, R90, R11 ;  /* 0x0000005a510b7223 */ /* 0x040fe2000000000b */
[----:B------:R-:W-:Y:S01]  /*67c0*/  IADD3 R193, PT, PT, R186, R199, RZ ;  /* 0x000000c7bac17210 */ /* 0x000fe20007ffe0ff */
[C---:B------:R-:W-:Y:S01]  /*67d0*/  FFMA R8, R81.reuse, R89, R8 ;  /* 0x0000005951087223 */ /* 0x040fe20000000008 */
[C---:B------:R-:W-:Y:S01]  /*67e0*/  FFMA R9, R81.reuse, R92, R9 ;  /* 0x0000005c51097223 */ /* 0x040fe20000000009 */
[----:B------:R-:W-:Y:S01]  /*67f0*/  HADD2.F32 R95, -RZ, R97.H0_H0 ;  /* 0x20000061ff5f7230 */ /* 0x000fe20000004100 */
[----:B------:R-:W-:Y:S01]  /*6800*/  IADD3 R194, PT, PT, R198, R193, RZ ;  /* 0x000000c1c6c27210 */ /* 0x000fe20007ffe0ff */
[----:B------:R-:W-:Y:S01]  /*6810*/  FFMA R10, R81, R91, R10 ;  /* 0x0000005b510a7223 */ /* 0x000fe2000000000a */
[----:B------:R-:W-:Y:S01]  /*6820*/  F2FP.SATFINITE.E4M3.F32.PACK_AB_MERGE_C R201, R11, R6, RZ ;  /* 0x000000060bc9723e */ /* 0x000fe200048070ff */
[----:B------:R-:W-:Y:S02]  /*6830*/  HADD2.F32 R136, -RZ, R135.H1_H1 ;  /* 0x30000087ff887230 */ /* 0x000fe40000004100 */
[C---:B------:R-:W-:Y:S01]  /*6840*/  FMUL R15, R78.reuse, R15 ;  /* 0x0000000f4e0f7220 */ /* 0x040fe20000400000 */
[----:B------:R-:W-:Y:S01]  /*6850*/  HADD2.F32 R98, -RZ, R97.H1_H1 ;  /* 0x30000061ff627230 */ /* 0x000fe20000004100 */
[----:B------:R-:W-:Y:S01]  /*6860*/  F2FP.SATFINITE.E4M3.F32.PACK_AB_MERGE_C R201, R5, R4, R201 ;  /* 0x0000000405c9723e */ /* 0x000fe200048070c9 */
[----:B------:R-:W-:Y:S02]  /*6870*/  HADD2.F32 R97, -RZ, R99.H0_H0 ;  /* 0x20000063ff617230 */ /* 0x000fe40000004100 */
[C---:B------:R-:W-:Y:S01]  /*6880*/  FFMA R15, R81.reuse, R94, R15 ;  /* 0x0000005e510f7223 */ /* 0x040fe2000000000f */
[C---:B------:R-:W-:Y:S01]  /*6890*/  FFMA R12, R81.reuse, R93, R12 ;  /* 0x0000005d510c7223 */ /* 0x040fe2000000000c */
[----:B------:R-:W-:Y:S01]  /*68a0*/  FFMA R13, R81, R96, R13 ;  /* 0x00000060510d7223 */ /* 0x000fe2000000000d */
[C---:B------:R-:W-:Y:S01]  /*68b0*/  FMUL R14, R78.reuse, R18 ;  /* 0x000000124e0e7220 */ /* 0x040fe20000400000 */
[C---:B------:R-:W-:Y:S01]  /*68c0*/  FMUL R19, R78.reuse, R19 ;  /* 0x000000134e137220 */ /* 0x040fe20000400000 */
[--C-:B------:R-:W-:Y:S01]  /*68d0*/  HADD2.F32 R99, -RZ, R101.reuse.H0_H0 ;  /* 0x20000065ff637230 */ /* 0x100fe20000004100 */
[----:B------:R-:W-:Y:S01]  /*68e0*/  F2FP.SATFINITE.E4M3.F32.PACK_AB_MERGE_C R202, R15, R10, RZ ;  /* 0x0000000a0fca723e */ /* 0x000fe200048070ff */
[C---:B------:R-:W-:Y:S01]  /*68f0*/  FFMA R14, R81.reuse, R95, R14 ;  /* 0x0000005f510e7223 */ /* 0x040fe2000000000e */
[C---:B------:R-:W-:Y:S01]  /*6900*/  FFMA R19, R81.reuse, R98, R19 ;  /* 0x0000006251137223 */ /* 0x040fe20000000013 */
[----:B------:R-:W-:Y:S01]  /*6910*/  FFMA R16, R81, R97, R16 ;  /* 0x0000006151107223 */ /* 0x000fe20000000010 */
[----:B------:R-:W-:Y:S01]  /*6920*/  F2FP.F16.E4M3.UNPACK_B R137, R161.H1 ;  /* 0x000000a1ff89723e */ /* 0x000fe200030006ff */
[----:B------:R-:W-:Y:S01]  /*6930*/  HADD2.F32 R102, -RZ, R101.H1_H1 ;  /* 0x30000065ff667230 */ /* 0x000fe20000004100 */
[----:B------:R-:W-:Y:S01]  /*6940*/  F2FP.SATFINITE.E4M3.F32.PACK_AB_MERGE_C R202, R9, R8, R202 ;  /* 0x0000000809ca723e */ /* 0x000fe200048070ca */
[----:B------:R-:W-:Y:S01]  /*6950*/  FFMA R17, R81, R100, R17 ;  /* 0x0000006451117223 */ /* 0x000fe20000000011 */
[----:B------:R-:W-:Y:S01]  /*6960*/  F2FP.SATFINITE.E4M3.F32.PACK_AB_MERGE_C R203, R19, R14, RZ ;  /* 0x0000000e13cb723e */ /* 0x000fe200048070ff */
[----:B------:R-:W-:Y:S02]  /*6970*/  HADD2.F32 R101, -RZ, R103.H0_H0 ;  /* 0x20000067ff657230 */ /* 0x000fe40000004100 */
[C---:B------:R-:W-:Y:S01]  /*6980*/  FMUL R18, R78.reuse, R22 ;  /* 0x000000164e127220 */ /* 0x040fe20000400000 */
[C---:B------:R-:W-:Y:S01]  /*6990*/  FMUL R23, R78.reuse, R23 ;  /* 0x000000174e177220 */ /* 0x040fe20000400000 */
[--C-:B------:R-:W-:Y:S01]  /*69a0*/  HADD2.F32 R103, -RZ, R105.reuse.H0_H0 ;  /* 0x20000069ff677230 */ /* 0x100fe20000004100 */
[----:B------:R-:W-:Y:S01]  /*69b0*/  F2FP.SATFINITE.E4M3.F32.PACK_AB_MERGE_C R203, R13, R12, R203 ;  /* 0x0000000c0dcb723e */ /* 0x000fe200048070cb */
[C---:B------:R-:W-:Y:S01]  /*69c0*/  FFMA R18, R81.reuse, R99, R18 ;  /* 0x0000006351127223 */ /* 0x040fe20000000012 */
[C---:B------:R-:W-:Y:S01]  /*69d0*/  FFMA R23, R81.reuse, R102, R23 ;  /* 0x0000006651177223 */ /* 0x040fe20000000017 */
[C---:B------:R-:W-:Y:S01]  /*69e0*/  FFMA R20, R81.reuse, R101, R20 ;  /* 0x0000006551147223 */ /* 0x040fe20000000014 */
[----:B------:R-:W-:Y:S01]  /*69f0*/  HADD2.F32 R106, -RZ, R105.H1_H1 ;  /* 0x30000069ff6a7230 */ /* 0x000fe20000004100 */
[----:B------:R1:W-:Y:S01]  /*6a00*/  STS.128 [R172+UR49+0x8200], R200 ;  /* 0x008200c8ac007988 */ /* 0x0003e20008000c31 */
        /* <DEDUP_REMOVED lines=10> */
[----:B------:R-:W-:Y:S01]  /*6ab0*/  F2FP.F16.E4M3.UNPACK_B R139, R162 ;  /* 0x000000a2ff8b723e */ /* 0x000fe200020006ff */
[----:B------:R-:W-:Y:S02]  /*6ac0*/  HADD2.F32 R110, -RZ, R109.H1_H1 ;  /* 0x3000006dff6e7230 */ /* 0x000fe40000004100 */
[----:B------:R-:W-:Y:S01]  /*6ad0*/  FFMA R25, R81, R108, R25 ;  /* 0x0000006c51197223 */ /* 0x000fe20000000019 */
[----:B------:R-:W-:Y:S01]  /*6ae0*/  F2FP.SATFINITE.E4M3.F32.PACK_AB_MERGE_C R209, R27, R22, RZ ;  /* 0x000000161bd1723e */ /* 0x000fe200048070ff */
[----:B------:R-:W-:Y:S02]  /*6af0*/  HADD2.F32 R109, -RZ, R111.H0_H0 ;  /* 0x2000006fff6d7230 */ /* 0x000fe40000004100 */
[C---:B------:R-:W-:Y:S01]  /*6b00*/  FMUL R26, R78.reuse, R30 ;  /* 0x0000001e4e1a7220 */ /* 0x040fe20000400000 */
[----:B------:R-:W-:Y:S01]  /*6b10*/  HADD2.F32 R140, -RZ, R139.H1_H1 ;  /* 0x3000008bff8c7230 */ /* 0x000fe20000004100 */
[----:B------:R-:W-:Y:S01]  /*6b20*/  F2FP.SATFINITE.E4M3.F32.PACK_AB_MERGE_C R209, R21, R20, R209 ;  /* 0x0000001415d1723e */ /* 0x000fe200048070d1 */
[C---:B------:R-:W-:Y:S01]  /*6b30*/  FMUL R31, R78.reuse, R31 ;  /* 0x0000001f4e1f7220 */ /* 0x040fe20000400000 */
[--C-:B------:R-:W-:Y:S02]  /*6b40*/  HADD2.F32 R111, -RZ, R113.reuse.H0_H0 ;  /* 0x20000071ff6f7230 */ /* 0x100fe40000004100 */
[C---:B------:R-:W-:Y:S01]  /*6b50*/  FFMA R26, R81.reuse, R107, R26 ;  /* 0x0000006b511a7223 */ /* 0x040fe2000000001a */
[----:B------:R-:W-:Y:S02]  /*6b60*/  HADD2.F32 R114, -RZ, R113.H1_H1 ;  /* 0x30000071ff727230 */ /* 0x000fe40000004100 */
[C---:B------:R-:W-:Y:S01]  /*6b70*/  FFMA R31, R81.reuse, R110, R31 ;  /* 0x0000006e511f7223 */ /* 0x040fe2000000001f */
[C---:B------:R-:W-:Y:S01]  /*6b80*/  FFMA R28, R81.reuse, R109, R28 ;  /* 0x0000006d511c7223 */ /* 0x040fe2000000001c */
[----:B------:R-:W-:Y:S01]  /*6b90*/  F2FP.F16.E4M3.UNPACK_B R141, R162.H1 ;  /* 0x000000a2ff8d723e */ /* 0x000fe200030006ff */
[----:B------:R-:W-:Y:S01]  /*6ba0*/  FFMA R29, R81, R112, R29 ;  /* 0x00000070511d7223 */ /* 0x000fe2000000001d */
[----:B------:R-:W-:Y:S01]  /*6bb0*/  HADD2.F32 R113, -RZ, R115.H0_H0 ;  /* 0x20000073ff717230 */ /* 0x000fe20000004100 */
[----:B------:R-:W-:Y:S01]  /*6bc0*/  F2FP.SATFINITE.E4M3.F32.PACK_AB_MERGE_C R210, R31, R26, RZ ;  /* 0x0000001a1fd2723e */ /* 0x000fe200048070ff */
        /* <DEDUP_REMOVED lines=8> */
[----:B------:R-:W-:Y:S01]  /*6c50*/  FFMA R33, R81, R116, R33 ;  /* 0x0000007451217223 */ /* 0x000fe20000000021 */
[----:B------:R-:W-:Y:S01]  /*6c60*/  HADD2.F32 R118, -RZ, R117.H1_H1 ;  /* 0x30000075ff767230 */ /* 0x000fe20000004100 */
        /* <DEDUP_REMOVED lines=8> */
[----:B------:R-:W-:Y:S01]  /*6cf0*/  HADD2.F32 R122, -RZ, R121.H1_H1 ;  /* 0x30000079ff7a7230 */ /* 0x000fe20000004100 */
[----:B------:R1:W-:Y:S01]  /*6d00*/  STS.128 [R193+0x8010], R208 ;  /* 0x008010d0c1007388 */ /* 0x0003e20000000c00 */
[----:B------:R-:W-:Y:S02]  /*6d10*/  HADD2.F32 R121, -RZ, R123.H0_H0 ;  /* 0x2000007bff797230 */ /* 0x000fe40000004100 */
[C---:B------:R-:W-:Y:S01]  /*6d20*/  FFMA R39, R81.reuse, R118, R39 ;  /* 0x0000007651277223 */ /* 0x040fe20000000027 */
[C---:B------:R-:W-:Y:S01]  /*6d30*/  FFMA R36, R81.reuse, R117, R36 ;  /* 0x0000007551247223 */ /* 0x040fe20000000024 */
[----:B------:R-:W-:Y:S01]  /*6d40*/  F2FP.F16.E4M3.UNPACK_B R145, R163.H1 ;  /* 0x000000a3ff91723e */ /* 0x000fe200030006ff */
[----:B------:R-:W-:Y:S01]  /*6d50*/  FFMA R37, R81, R120, R37 ;  /* 0x0000007851257223 */ /* 0x000fe20000000025 */
[C---:B------:R-:W-:Y:S01]  /*6d60*/  FMUL R38, R78.reuse, R42 ;  /* 0x0000002a4e267220 */ /* 0x040fe20000400000 */
[----:B------:R-:W-:Y:S01]  /*6d70*/  F2FP.SATFINITE.E4M3.F32.PACK_AB_MERGE_C R212, R39, R34, RZ ;  /* 0x0000002227d4723e */ /* 0x000fe200048070ff */
[C---:B------:R-:W-:Y:S01]  /*6d80*/  FMUL R43, R78.reuse, R43 ;  /* 0x0000002b4e2b7220 */ /* 0x040fe20000400000 */
[--C-:B------:R-:W-:Y:S02]  /*6d90*/  HADD2.F32 R123, -RZ, R125.reuse.H0_H0 ;  /* 0x2000007dff7b7230 */ /* 0x100fe40000004100 */
[----:B------:R-:W-:Y:S01]  /*6da0*/  FFMA R38, R81, R119, R38 ;  /* 0x0000007751267223 */ /* 0x000fe20000000026 */
[----:B------:R-:W-:Y:S01]  /*6db0*/  F2FP.SATFINITE.E4M3.F32.PACK_AB_MERGE_C R212, R33, R32, R212 ;  /* 0x0000002021d4723e */ /* 0x000fe200048070d4 */
[C---:B------:R-:W-:Y:S01]  /*6dc0*/  FFMA R43, R81.reuse, R122, R43 ;  /* 0x0000007a512b7223 */ /* 0x040fe2000000002b */
[----:B------:R-:W-:Y:S01]  /*6dd0*/  FFMA R40, R81, R121, R40 ;  /* 0x0000007951287223 */ /* 0x000fe20000000028 */
[----:B------:R-:W-:Y:S01]  /*6de0*/  ISETP.NE.AND P0, PT, R189, RZ, PT ;  /* 0x000000ffbd00720c */ /* 0x000fe20003f05270 */
[----:B------:R-:W-:Y:S01]  /*6df0*/  FFMA R41, R81, R124, R41 ;  /* 0x0000007c51297223 */ /* 0x000fe20000000029 */
[----:B------:R-:W-:Y:S01]  /*6e00*/  HADD2.F32 R126, -RZ, R125.H1_H1 ;  /* 0x3000007dff7e7230 */ /* 0x000fe20000004100 */
[----:B------:R-:W-:Y:S01]  /*6e10*/  F2FP.SATFINITE.E4M3.F32.PACK_AB_MERGE_C R213, R43, R38, RZ ;  /* 0x000000262bd5723e */ /* 0x000fe200048070ff */
[----:B------:R-:W-:Y:S02]  /*6e20*/  HADD2.F32 R125, -RZ, R127.H0_H0 ;  /* 0x2000007fff7d7230 */ /* 0x000fe40000004100 */
[C---:B------:R-:W-:Y:S01]  /*6e30*/  FMUL R42, R78.reuse, R46 ;  /* 0x0000002e4e2a7220 */ /* 0x040fe20000400000 */
[----:B------:R-:W-:Y:S01]  /*6e40*/  FMUL R47, R78, R47 ;  /* 0x0000002f4e2f7220 */ /* 0x000fe20000400000 */
[--C-:B------:R-:W-:Y:S01]  /*6e50*/  HADD2.F32 R127, -RZ, R129.reuse.H0_H0 ;  /* 0x20000081ff7f7230 */ /* 0x100fe20000004100 */
[----:B------:R-:W-:Y:S01]  /*6e60*/  F2FP.SATFINITE.E4M3.F32.PACK_AB_MERGE_C R213, R37, R36, R213 ;  /* 0x0000002425d5723e */ /* 0x000fe200048070d5 */
[C---:B------:R-:W-:Y:S01]  /*6e70*/  FFMA R42, R81.reuse, R123, R42 ;  /* 0x0000007b512a7223 */ /* 0x040fe2000000002a */
[C---:B------:R-:W-:Y:S01]  /*6e80*/  FFMA R47, R81.reuse, R126, R47 ;  /* 0x0000007e512f7223 */ /* 0x040fe2000000002f */
[C---:B------:R-:W-:Y:S01]  /*6e90*/  FFMA R44, R81.reuse, R125, R44 ;  /* 0x0000007d512c7223 */ /* 0x040fe2000000002c */
[----:B------:R-:W-:Y:S01]  /*6ea0*/  ISETP.NE.AND P6, PT, R204, RZ, PT ;  /* 0x000000ffcc00720c */ /* 0x000fe20003fc5270 */
[----:B------:R-:W-:Y:S01]  /*6eb0*/  FFMA R45, R81, R128, R45 ;  /* 0x00000080512d7223 */ /* 0x000fe2000000002d */
[----:B------:R-:W-:Y:S01]  /*6ec0*/  HADD2.F32 R130, -RZ, R129.H1_H1 ;  /* 0x30000081ff827230 */ /* 0x000fe20000004100 */
[----:B------:R-:W-:Y:S01]  /*6ed0*/  F2FP.SATFINITE.E4M3.F32.PACK_AB_MERGE_C R214, R47, R42, RZ ;  /* 0x0000002a2fd6723e */ /* 0x000fe200048070ff */
[----:B------:R-:W-:Y:S02]  /*6ee0*/  HADD2.F32 R129, -RZ, R131.H0_H0 ;  /* 0x20000083ff817230 */ /* 0x000fe40000004100 */
[C---:B------:R-:W-:Y:S01]  /*6ef0*/  FMUL R46, R78.reuse, R50 ;  /* 0x000000324e2e7220 */ /* 0x040fe20000400000 */
[C---:B------:R-:W-:Y:S01]  /*6f00*/  FMUL R51, R78.reuse, R51 ;  /* 0x000000334e337220 */ /* 0x040fe20000400000 */
[--C-:B------:R-:W-:Y:S02]  /*6f10*/  HADD2.F32 R131, -RZ, R133.reuse.H0_H0 ;  /* 0x20000085ff837230 */ /* 0x100fe40000004100 */
[C---:B------:R-:W-:Y:S01]  /*6f20*/  FMUL R50, R78.reuse, R54 ;  /* 0x000000364e327220 */ /* 0x040fe20000400000 */
[C---:B------:R-:W-:Y:S01]  /*6f30*/  FFMA R46, R81.reuse, R127, R46 ;  /* 0x0000007f512e7223 */ /* 0x040fe2000000002e */
[----:B------:R-:W-:Y:S02]  /*6f40*/  HADD2.F32 R134, -RZ, R133.H1_H1 ;  /* 0x30000085ff867230 */ /* 0x000fe40000004100 */
[C---:B------:R-:W-:Y:S01]  /*6f50*/  FFMA R51, R81.reuse, R130, R51 ;  /* 0x0000008251337223 */ /* 0x040fe20000000033 */
[----:B------:R-:W-:Y:S02]  /*6f60*/  HADD2.F32 R133, -RZ, R135.H0_H0 ;  /* 0x20000087ff857230 */ /* 0x000fe40000004100 */
[C---:B------:R-:W-:Y:S01]  /*6f70*/  FMUL R55, R78.reuse, R55 ;  /* 0x000000374e377220 */ /* 0x040fe20000400000 */
[C---:B------:R-:W-:Y:S01]  /*6f80*/  FFMA R48, R81.reuse, R129, R48 ;  /* 0x0000008151307223 */ /* 0x040fe20000000030 */
[C---:B------:R-:W-:Y:S01]  /*6f90*/  FFMA R49, R81.reuse, R132, R49 ;  /* 0x0000008451317223 */ /* 0x040fe20000000031 */
[--C-:B------:R-:W-:Y:S02]  /*6fa0*/  HADD2.F32 R135, -RZ, R137.reuse.H0_H0 ;  /* 0x20000089ff877230 */ /* 0x100fe40000004100 */
[C---:B------:R-:W-:Y:S01]  /*6fb0*/  FFMA R50, R81.reuse, R131, R50 ;  /* 0x0000008351327223 */ /* 0x040fe20000000032 */
[----:B------:R-:W-:Y:S02]  /*6fc0*/  HADD2.F32 R138, -RZ, R137.H1_H1 ;  /* 0x30000089ff8a7230 */ /* 0x000fe40000004100 */
[C---:B------:R-:W-:Y:S01]  /*6fd0*/  FMUL R54, R78.reuse, R58 ;  /* 0x0000003a4e367220 */ /* 0x040fe20000400000 */
[----:B------:R-:W-:Y:S02]  /*6fe0*/  HADD2.F32 R137, -RZ, R139.H0_H0 ;  /* 0x2000008bff897230 */ /* 0x000fe40000004100 */
[C---:B------:R-:W-:Y:S01]  /*6ff0*/  FFMA R55, R81.reuse, R134, R55 ;  /* 0x0000008651377223 */ /* 0x040fe20000000037 */
        /* <DEDUP_REMOVED lines=16> */
[----:B------:R-:W-:Y:S01]  /*7100*/  FFMA R63, R81, R142, R63 ;  /* 0x0000008e513f7223 */ /* 0x000fe2000000003f */
[----:B------:R-:W-:Y:S01]  /*7110*/  FMUL R67, R78, R67 ;  /* 0x000000434e437220 */ /* 0x000fe20000400000 */
[----:B------:R-:W-:Y:S01]  /*7120*/  F2FP.SATFINITE.E4M3.F32.PACK_AB_MERGE_C R215, R51, R46, RZ ;  /* 0x0000002e33d7723e */ /* 0x000fe200048070ff */
[C---:B------:R-:W-:Y:S01]  /*7130*/  FFMA R60, R81.reuse, R141, R60 ;  /* 0x0000008d513c7223 */ /* 0x040fe2000000003c */
[C---:B------:R-:W-:Y:S01]  /*7140*/  FFMA R61, R81.reuse, R144, R61 ;  /* 0x00000090513d7223 */ /* 0x040fe2000000003d */
[C---:B------:R-:W-:Y:S01]  /*7150*/  FFMA R62, R81.reuse, R143, R62 ;  /* 0x0000008f513e7223 */ /* 0x040fe2000000003e */
[----:B------:R-:W-:Y:S01]  /*7160*/  FFMA R67, R81, R146, R67 ;  /* 0x0000009251437223 */ /* 0x000fe20000000043 */
[----:B------:R-:W-:Y:S02]  /*7170*/  F2FP.SATFINITE.E4M3.F32.PACK_AB_MERGE_C R214, R41, R40, R214 ;  /* 0x0000002829d6723e */ /* 0x000fe400048070d6 */
[----:B------:R-:W-:Y:S02]  /*7180*/  F2FP.SATFINITE.E4M3.F32.PACK_AB_MERGE_C R215, R45, R44, R215 ;  /* 0x0000002c2dd7723e */ /* 0x000fe400048070d7 */
[----:B------:R-:W-:Y:S02]  /*7190*/  F2FP.SATFINITE.E4M3.F32.PACK_AB_MERGE_C R216, R55, R50, RZ ;  /* 0x0000003237d8723e */ /* 0x000fe400048070ff */
[----:B------:R-:W-:Y:S01]  /*71a0*/  F2FP.SATFINITE.E4M3.F32.PACK_AB_MERGE_C R217, R59, R54, RZ ;  /* 0x000000363bd9723e */ /* 0x000fe200048070ff */
[----:B------:R1:W-:Y:S01]  /*71b0*/  STS.128 [R195+0x8020], R212 ;  /* 0x008020d4c3007388 */ /* 0x0003e20000000c00 */
[----:B------:R-:W-:Y:S02]  /*71c0*/  F2FP.SATFINITE.E4M3.F32.PACK_AB_MERGE_C R218, R63, R58, RZ ;  /* 0x0000003a3fda723e */ /* 0x000fe400048070ff */
[----:B------:R-:W-:Y:S02]  /*71d0*/  F2FP.SATFINITE.E4M3.F32.PACK_AB_MERGE_C R219, R67, R62, RZ ;  /* 0x0000003e43db723e */ /* 0x000fe400048070ff */
[----:B------:R-:W-:Y:S02]  /*71e0*/  F2FP.SATFINITE.E4M3.F32.PACK_AB_MERGE_C R216, R49, R48, R216 ;  /* 0x0000003031d8723e */ /* 0x000fe400048070d8 */
[----:B------:R-:W-:Y:S02]  /*71f0*/  F2FP.SATFINITE.E4M3.F32.PACK_AB_MERGE_C R217, R53, R52, R217 ;  /* 0x0000003435d9723e */ /* 0x000fe400048070d9 */
[----:B------:R-:W-:Y:S02]  /*7200*/  F2FP.SATFINITE.E4M3.F32.PACK_AB_MERGE_C R218, R57, R56, R218 ;  /* 0x0000003839da723e */ /* 0x000fe400048070da */
[----:B------:R-:W-:Y:S02]  /*7210*/  F2FP.SATFINITE.E4M3.F32.PACK_AB_MERGE_C R219, R61, R60, R219 ;  /* 0x0000003c3ddb723e */ /* 0x000fe400048070db */
[----:B------:R-:W-:Y:S02]  /*7220*/  LEA R206, R181, UR49, 0x3 ;  /* 0x00000031b5ce7c11 */ /* 0x000fe4000f8e18ff */
[----:B------:R-:W-:Y:S01]  /*7230*/  @P6 SHF.L.U32 R207, R180, 0x1f, RZ ;  /* 0x0000001fb4cf6819 */ /* 0x000fe200000006ff */
[----:B------:R1:W-:Y:S01]  /*7240*/  STS.128 [R194+0x8010], R216 ;  /* 0x008010d8c2007388 */ /* 0x0003e20000000c00 */
[----:B------:R-:W-:Y:S01]  /*7250*/  @!PT LDS RZ, [RZ] ;  /* 0x00000000fffff984 */ /* 0x000fe20000000800 */
[----:B------:R-:W-:Y:S01]  /*7260*/  @!PT LDS RZ, [RZ] ;  /* 0x00000000fffff984 */ /* 0x000fe20000000800 */
[----:B------:R-:W-:Y:S01]  /*7270*/  @!PT LDS RZ, [RZ] ;  /* 0x00000000fffff984 */ /* 0x000fe20000000800 */
[----:B------:R-:W-:Y:S01]  /*7280*/  @!PT LDS RZ, [RZ] ;  /* 0x00000000fffff984 */ /* 0x000fe20000000800 */
[----:B------:R2:W-:Y:S07]  /*7290*/  MEMBAR.ALL.CTA ;  /* 0x0000000000007992 */ /* 0x0005ee0000008000 */
[----:B--2---:R-:W2:Y:S02]  /*72a0*/  FENCE.VIEW.ASYNC.S ;  /* 0x00000000000073c6 */ /* 0x004ea40000000000 */
[----:B--2---:R-:W-:Y:S06]  /*72b0*/  BAR.SYNC.DEFER_BLOCKING 0x1, 0x80 ;  /* 0x0042000000007b1d */ /* 0x004fec0000010000 */
[----:B------:R-:W-:Y:S05]  /*72c0*/  @P0 BRA `(.L_x_115) ;  /* 0x0000000000280947 */ /* 0x000fea0003800000 */
[----:B------:R-:W-:Y:S02]  /*72d0*/  UIADD3 UR4, UPT, UPT, UR49, 0x8200, URZ ;  /* 0x0000820031047890 */ /* 0x000fe4000fffe0ff */
[----:B------:R-:W-:Y:S01]  /*72e0*/  UIADD3 UR6, UP0, UPT, UR52, 0x680, URZ ;  /* 0x0000068034067890 */ /* 0x000fe2000ff1e0ff */
[----:B------:R-:W-:Y:S03]  /*72f0*/  UMOV UR43, UR36 ;  /* 0x00000024002b7c82 */ /* 0x000fe60008000000 */
[----:B------:R-:W-:Y:S01]  /*7300*/  MOV R188, UR4 ;  /* 0x0000000400bc7c02 */ /* 0x000fe20008000f00 */
[----:B------:R-:W-:Y:S03]  /*7310*/  UIADD3.X UR7, UPT, UPT, URZ, UR53, URZ, UP0, !UPT ;  /* 0x00000035ff077290 */ /* 0x000fe600087fe4ff */
[----:B------:R-:W-:Y:S11]  /*7320*/  R2UR UR40, R188 ;  /* 0x00000000bc2872ca */ /* 0x000ff600000e0000 */
[----:B------:R-:W-:Y:S02]  /*7330*/  @!UPT UIADD3 URZ, UPT, UPT, URZ, URZ, URZ ;  /* 0x000000fffffff290 */ /* 0x000fe4000fffe0ff */
[----:B------:R2:W-:Y:S01]  /*7340*/  UTMASTG.3D [UR40], [UR6] ;  /* 0x00000028060073b5 */ /* 0x0005e20008010000 */
[----:B------:R0:W-:Y:S01]  /*7350*/  UTMACMDFLUSH ;  /* 0x00000000000079b7 */ /* 0x0001e20000000000 */
[----:B--2---:R-:W-:Y:S04]  /*7360*/  DEPBAR.LE SB0, 0x1 ;  /* 0x000080400000791a */ /* 0x004fe80000000000 */
.L_x_115:
[----:B------:R-:W-:Y:S05]  /*7370*/  BSYNC.RECONVERGENT B0 ;  /* 0x0000000000007941 */ /* 0x000fea0003800200 */
.L_x_114:
[----:B------:R-:W-:Y:S06]  /*7380*/  BAR.SYNC.DEFER_BLOCKING 0x1, 0x80 ;  /* 0x0042000000007b1d */ /* 0x000fec0000010000 */
[----:B------:R-:W2:Y:S01]  /*7390*/  @P6 SYNCS.PHASECHK.TRANS64.TRYWAIT P0, [R206+URZ+0x30], R207 ;  /* 0x000030cfce0065a7 */ /* 0x000ea200080011ff */
[----:B------:R-:W-:Y:S01]  /*73a0*/  BSSY B1, `(.L_x_116) ;  /* 0x0000023000017945 */ /* 0x000fe20003800000 */
[----:B--2---:R-:W-:Y:S03]  /*73b0*/  @P6 SEL R196, RZ, 0x1, !P0 ;  /* 0x00000001ffc46807 */ /* 0x004fe60004000000 */
[----:B------:R-:W-:Y:S05]  /*73c0*/  @!P6 BRA `(.L_x_117) ;  /* 0x000000000080e947 */ /* 0x000fea0003800000 */
[----:B------:R-:W-:Y:S01]  /*73d0*/  ISETP.NE.AND P1, PT, R197, RZ, PT ;  /* 0x000000ffc500720c */ /* 0x000fe20003f25270 */
[----:B------:R-:W-:Y:S01]  /*73e0*/  BSSY B0, `(.L_x_118) ;  /* 0x000000a000007945 */ /* 0x000fe20003800000 */
[----:B------:R-:W-:Y:S11]  /*73f0*/  ISETP.NE.AND P0, PT, R196, RZ, PT ;  /* 0x000000ffc400720c */ /* 0x000ff60003f05270 */
[----:B------:R-:W-:Y:S04]  /*7400*/  @P1 IMAD R0, R181, 0x2000, R186 ;  /* 0x00002000b5001824 */ /* 0x000fe800078e02ba */
[C---:B------:R-:W-:Y:S01]  /*7410*/  @P1 IMAD.IADD R5, R0.reuse, 0x1, R199 ;  /* 0x0000000100051824 */ /* 0x040fe200078e02c7 */
[----:B------:R-:W-:Y:S03]  /*7420*/  @P1 IADD3 R4, PT, PT, R0, R205, RZ ;  /* 0x000000cd00041210 */ /* 0x000fe60007ffe0ff */
[----:B------:R-:W-:Y:S01]  /*7430*/  @P1 IMAD.IADD R2, R198, 0x1, R5 ;  /* 0x00000001c6021824 */ /* 0x000fe200078e0205 */
[----:B------:R-:W-:Y:S06]  /*7440*/  @P0 BRA `(.L_x_119) ;  /* 0x00000000000c0947 */ /* 0x000fec0003800000 */
[----:B------:R-:W-:Y:S04]  /*7450*/  SHF.L.U32 R3, R180, 0x1f, RZ ;  /* 0x0000001fb4037819 */ /* 0x000fe800000006ff */
[----:B------:R-:W2:Y:S02]  /*7460*/  SYNCS.PHASECHK.TRANS64.TRYWAIT P0, [R206+URZ+0x30], R3 ;  /* 0x00003003ce0075a7 */ /* 0x000ea400080011ff */
[----:B--2---:R-:W-:Y:S05]  /*7470*/  @!P0 BRA `(.L_x_120) ;  /* 0x0000004c00008947 */ /* 0x004fea0003800000 */
.L_x_119:
[----:B------:R-:W-:Y:S05]  /*7480*/  BSYNC B0 ;  /* 0x0000000000007941 */ /* 0x000fea0003800000 */
.L_x_118:
[----:B------:R-:W-:Y:S01]  /*7490*/  ISETP.NE.AND P0, PT, R197, RZ, PT ;  /* 0x000000ffc500720c */ /* 0x000fe20003f05270 */
[----:B--2---:R-:W-:Y:S02]  /*74a0*/  VIADD R206, R206, 0x50 ;  /* 0x00000050cece7836 */ /* 0x004fe40000000000 */
[----:B------:R-:W-:Y:S02]  /*74b0*/  IMAD.U32 R3, RZ, RZ, UR37 ;  /* 0x00000025ff037e24 */ /* 0x000fe4000f8e00ff */
[----:B------:R-:W-:Y:S03]  /*74c0*/  VIADD R181, R181, 0x1 ;  /* 0x00000001b5b57836 */ /* 0x000fe60000000000 */
[----:B------:R-:W-:Y:S05]  /*74d0*/  PRMT R3, R3, 0x654, R206 ;  /* 0x0000065403037816 */ /* 0x000fea00000000ce */
[----:B------:R2:W3:Y:S04]  /*74e0*/  @P0 LDS.128 R148, [R0] ;  /* 0x0000000000940984 */ /* 0x0004e80000000c00 */
[----:B------:R2:W4:Y:S04]  /*74f0*/  @P0 LDS.128 R156, [R4+0x20] ;  /* 0x00002000049c0984 */ /* 0x0005280000000c00 */
        /* <DEDUP_REMOVED lines=9> */
[----:B------:R-:W-:Y:S01]  /*7590*/  SEL R181, R181, RZ, P0 ;  /* 0x000000ffb5b57207 */ /* 0x000fe20000000000 */
[----:B-----5:R5:W-:Y:S02]  /*75a0*/  SYNCS.ARRIVE.TRANS64.RED.A1T0 RZ, [R3+URZ], RZ ;  /* 0x000000ff03ff79a7 */ /* 0x020be400081004ff */
[----:B-----5:R-:W-:Y:S04]  /*75b0*/  SEL R3, RZ, 0x1, P0 ;  /* 0x00000001ff037807 */ /* 0x020fe80000000000 */
[----:B--234-:R-:W-:Y:S02]  /*75c0*/  LOP3.LUT R180, R180, R3, RZ, 0x3c, !PT ;  /* 0x00000003b4b47212 */ /* 0x01cfe400078e3cff */
.L_x_117:
[----:B------:R-:W-:Y:S05]  /*75d0*/  BSYNC B1 ;  /* 0x0000000000017941 */ /* 0x000fea0003800000 */
.L_x_116:
[----:B------:R-:W-:Y:S01]  /*75e0*/  VIADD R0, R80, 0x40 ;  /* 0x0000004050007836 */ /* 0x000fe20000000000 */
[----:B------:R-:W-:Y:S04]  /*75f0*/  BSSY.RECONVERGENT B6, `(.L_x_121) ;  /* 0x0000015000067945 */ /* 0x000fe80003800200 */
[----:B------:R-:W-:Y:S04]  /*7600*/  SHF.R.U32.HI R0, RZ, 0x15, R0 ;  /* 0x00000015ff007819 */ /* 0x000fe80000011600 */
[----:B------:R-:W-:Y:S11]  /*7610*/  LOP3.LUT P0, RZ, R0, 0x3, R173, 0x48, !PT ;  /* 0x0000000300ff7812 */ /* 0x000ff600078048ad */
[----:B------:R-:W-:Y:S02]  /*7620*/  @!UPT UIADD3 URZ, UPT, UPT, URZ, URZ, URZ ;  /* 0x000000fffffff290 */ /* 0x000fe4000fffe0ff */
[----:B------:R-:W-:Y:S05]  /*7630*/  @!P0 BRA `(.L_x_122) ;  /* 0x0000000000408947 */ /* 0x000fea0003800000 */
[----:B------:R-:W2:Y:S01]  /*7640*/  LDCU.64 UR8, c[0x4][0x78] ;  /* 0x01000f00ff0877ac */ /* 0x000ea20008000a00 */
[----:B------:R-:W-:Y:S01]  /*7650*/  MOV R3, 0x0 ;  /* 0x0000000000037802 */ /* 0x000fe20000000f00 */
[----:B------:R-:W-:Y:S02]  /*7660*/  HFMA2 R12, -RZ, RZ, 0, 5.9604644775390625e-08 ;  /* 0x00000001ff0c7431 */ /* 0x000fe400000001ff */
[----:B------:R-:W-:Y:S02]  /*7670*/  IMAD.MOV.U32 R8, RZ, RZ, 0x192 ;  /* 0x00000192ff087424 */ /* 0x000fe400078e00ff */
[----:B------:R-:W-:Y:S01]  /*7680*/  IMAD.MOV.U32 R13, RZ, RZ, RZ ;  /* 0x000000ffff0d7224 */ /* 0x000fe200078e00ff */
[----:B------:R-:W3:Y:S01]  /*7690*/  LDCU.64 UR6, c[0x4][0x80] ;  /* 0x01001000ff0677ac */ /* 0x000ee20008000a00 */
[----:B------:R-:W4:Y:S01]  /*76a0*/  LDC.64 R2, c[0x4][R3] ;  /* 0x0100000003027b82 */ /* 0x000f220000000a00 */
[----:B------:R-:W5:Y:S01]  /*76b0*/  LDCU.64 UR4, c[0x4][0x18] ;  /* 0x01000300ff0477ac */ /* 0x000f620008000a00 */
[----:B--2---:R-:W-:Y:S01]  /*76c0*/  MOV R5, UR9 ;  /* 0x0000000900057c02 */ /* 0x004fe20008000f00 */
[----:B------:R-:W-:Y:S01]  /*76d0*/  IMAD.U32 R4, RZ, RZ, UR8 ;  /* 0x00000008ff047e24 */ /* 0x000fe2000f8e00ff */
[----:B---3--:R-:W-:Y:S01]  /*76e0*/  MOV R7, UR7 ;  /* 0x0000000700077c02 */ /* 0x008fe20008000f00 */
[----:B------:R-:W-:Y:S01]  /*76f0*/  IMAD.U32 R6, RZ, RZ, UR6 ;  /* 0x00000006ff067e24 */ /* 0x000fe2000f8e00ff */
[----:B-----5:R-:W-:Y:S01]  /*7700*/  MOV R11, UR5 ;  /* 0x00000005000b7c02 */ /* 0x020fe20008000f00 */
[----:B------:R-:W-:Y:S02]  /*7710*/  IMAD.U32 R10, RZ, RZ, UR4 ;  /* 0x00000004ff0a7e24 */ /* 0x000fe4000f8e00ff */
[----:B------:R-:W-:Y:S07]  /*7720*/  LEPC R20, `(.L_x_122) ;  /* 0x000000001014794e */ /* 0x000fee0000000000 */
[----:B-1--4-:R-:W-:Y:S05]  /*7730*/  CALL.ABS.NOINC R2 ;  /* 0x0000000002007343 */ /* 0x012fea0003c00000 */
.L_x_122:
[----:B------:R-:W-:Y:S05]  /*7740*/  BSYNC.RECONVERGENT B6 ;  /* 0x0000000000067941 */ /* 0x000fea0003800200 */
.L_x_121:
[----:B------:R-:W-:Y:S01]  /*7750*/  F2FP.F16.E4M3.UNPACK_B R4, R149 ;  /* 0x00000095ff04723e */ /* 0x000fe200020006ff */
[----:B------:R-:W-:Y:S05]  /*7760*/  WARPSYNC.ALL ;  /* 0x0000000000007948 */ /* 0x000fea0003800000 */
[----:B------:R-:W-:Y:S01]  /*7770*/  R2UR UR4, R80 ;  /* 0x00000000500472ca */ /* 0x000fe200000e0000 */
[--C-:B------:R-:W-:Y:S01]  /*7780*/  HADD2.F32 R88, -RZ, R4.reuse.H0_H0 ;  /* 0x20000004ff587230 */ /* 0x100fe20000004100 */
[-C--:B------:R-:W-:Y:S01]  /*7790*/  F2FP.F16.E4M3.UNPACK_B R0, R148.reuse ;  /* 0x00000094ff00723e */ /* 0x080fe200020006ff */
[----:B------:R-:W-:Y:S01]  /*77a0*/  HADD2.F32 R83, -RZ, R4.H1_H1 ;  /* 0x30000004ff537230 */ /* 0x000fe20000004100 */
[----:B------:R-:W-:Y:S01]  /*77b0*/  F2FP.F16.E4M3.UNPACK_B R4, R151 ;  /* 0x00000097ff04723e */ /* 0x000fe200020006ff */
[----:B------:R-:W-:Y:S01]  /*77c0*/  BSSY.RECONVERGENT B0, `(.L_x_123) ;  /* 0x0000116000007945 */ /* 0x000fe20003800200 */
[----:B------:R-:W-:Y:S01]  /*77d0*/  F2FP.F16.E4M3.UNPACK_B R3, R148.H1 ;  /* 0x00000094ff03723e */ /* 0x000fe200030006ff */
[--C-:B------:R-:W-:Y:S01]  /*77e0*/  HADD2.F32 R2, -RZ, R0.reuse.H0_H0 ;  /* 0x20000000ff027230 */ /* 0x100fe20000004100 */
[----:B-1----:R-:W-:Y:S01]  /*77f0*/  F2FP.F16.E4M3.UNPACK_B R135, R162 ;  /* 0x000000a2ff87723e */ /* 0x002fe200020006ff */
[----:B------:R-:W-:Y:S01]  /*7800*/  HADD2.F32 R82, -RZ, R0.H1_H1 ;  /* 0x30000000ff527230 */ /* 0x000fe20000004100 */
[----:B------:R-:W-:Y:S01]  /*7810*/  F2FP.F16.E4M3.UNPACK_B R0, R149.H1 ;  /* 0x00000095ff00723e */ /* 0x000fe200030006ff */
[--C-:B------:R-:W-:Y:S01]  /*7820*/  HADD2.F32 R84, -RZ, R3.reuse.H0_H0 ;  /* 0x20000003ff547230 */ /* 0x100fe20000004100 */
[----:B------:R-:W-:Y:S01]  /*7830*/  F2FP.F16.E4M3.UNPACK_B R125, R159.H1 ;  /* 0x0000009fff7d723e */ /* 0x000fe200030006ff */
[----:B------:R-:W-:Y:S01]  /*7840*/  HADD2.F32 R86, -RZ, R3.H1_H1 ;  /* 0x30000003ff567230 */ /* 0x000fe20000004100 */
[-C--:B------:R-:W-:Y:S01]  /*7850*/  F2FP.F16.E4M3.UNPACK_B R3, R150.reuse ;  /* 0x00000096ff03723e */ /* 0x080fe200020006ff */
[--C-:B------:R-:W-:Y:S01]  /*7860*/  HADD2.F32 R90, -RZ, R0.reuse.H0_H0 ;  /* 0x20000000ff5a7230 */ /* 0x100fe20000004100 */
[----:B------:R-:W-:Y:S01]  /*7870*/  ISETP.NE.AND P0, PT, R189, RZ, PT ;  /* 0x000000ffbd00720c */ /* 0x000fe20003f05270 */
[----:B------:R-:W-:Y:S01]  /*7880*/  HADD2.F32 R85, -RZ, R0.H1_H1 ;  /* 0x30000000ff557230 */ /* 0x000fe20000004100 */
[----:B------:R-:W-:Y:S01]  /*7890*/  F2FP.F16.E4M3.UNPACK_B R0, R150.H1 ;  /* 0x00000096ff00723e */ /* 0x000fe200030006ff */
[--C-:B------:R-:W-:Y:S01]  /*78a0*/  HADD2.F32 R92, -RZ, R3.reuse.H0_H0 ;  /* 0x20000003ff5c7230 */ /* 0x100fe20000004100 */
[----:B------:R-:W-:Y:S01]  /*78b0*/  ISETP.NE.AND P6, PT, R204, RZ, PT ;  /* 0x000000ffcc00720c */ /* 0x000fe20003fc5270 */
[----:B------:R-:W-:Y:S01]  /*78c0*/  HADD2.F32 R87, -RZ, R3.H1_H1 ;  /* 0x30000003ff577230 */ /* 0x000fe20000004100 */
[----:B------:R-:W-:Y:S01]  /*78d0*/  F2FP.F16.E4M3.UNPACK_B R3, R151.H1 ;  /* 0x00000097ff03723e */ /* 0x000fe200030006ff */
[--C-:B------:R-:W-:Y:S02]  /*78e0*/  HADD2.F32 R94, -RZ, R0.reuse.H0_H0 ;  /* 0x20000000ff5e7230 */ /* 0x100fe40000004100 */
[----:B------:R-:W-:Y:S01]  /*78f0*/  HADD2.F32 R89, -RZ, R0.H1_H1 ;  /* 0x30000000ff597230 */ /* 0x000fe20000004100 */
[-C--:B------:R-:W-:Y:S01]  /*7900*/  F2FP.F16.E4M3.UNPACK_B R0, R152.reuse ;  /* 0x00000098ff00723e */ /* 0x080fe200020006ff */
[--C-:B------:R-:W-:Y:S02]  /*7910*/  HADD2.F32 R96, -RZ, R4.reuse.H0_H0 ;  /* 0x20000004ff607230 */ /* 0x100fe40000004100 */
[----:B------:R-:W-:Y:S01]  /*7920*/  HADD2.F32 R91, -RZ, R4.H1_H1 ;  /* 0x30000004ff5b7230 */ /* 0x000fe20000004100 */
[-C--:B------:R-:W-:Y:S01]  /*7930*/  F2FP.F16.E4M3.UNPACK_B R4, R153.reuse ;  /* 0x00000099ff04723e */ /* 0x080fe200020006ff */
[--C-:B------:R-:W-:Y:S02]  /*7940*/  HADD2.F32 R100, -RZ, R0.reuse.H0_H0 ;  /* 0x20000000ff647230 */ /* 0x100fe40000004100 */
[----:B------:R-:W-:Y:S01]  /*7950*/  HADD2.F32 R95, -RZ, R0.H1_H1 ;  /* 0x30000000ff5f7230 */ /* 0x000fe20000004100 */
[----:B------:R-:W-:Y:S01]  /*7960*/  F2FP.F16.E4M3.UNPACK_B R0, R153.H1 ;  /* 0x00000099ff00723e */ /* 0x000fe200030006ff */
[--C-:B------:R-:W-:Y:S02]  /*7970*/  HADD2.F32 R98, -RZ, R3.reuse.H0_H0 ;  /* 0x20000003ff627230 */ /* 0x100fe40000004100 */
[----:B------:R-:W-:Y:S01]  /*7980*/  HADD2.F32 R93, -RZ, R3.H1_H1 ;  /* 0x30000003ff5d7230 */ /* 0x000fe20000004100 */
[----:B------:R-:W-:Y:S01]  /*7990*/  F2FP.F16.E4M3.UNPACK_B R3, R152.H1 ;  /* 0x00000098ff03723e */ /* 0x000fe200030006ff */
[--C-:B------:R-:W-:Y:S02]  /*79a0*/  HADD2.F32 R106, -RZ, R0.reuse.H0_H0 ;  /* 0x20000000ff6a7230 */ /* 0x100fe40000004100 */
[----:B------:R-:W-:Y:S01]  /*79b0*/  HADD2.F32 R101, -RZ, R0.H1_H1 ;  /* 0x30000000ff657230 */ /* 0x000fe20000004100 */
[-C--:B------:R-:W-:Y:S01]  /*79c0*/  F2FP.F16.E4M3.UNPACK_B R0, R154.reuse.H1 ;  /* 0x0000009aff00723e */ /* 0x080fe200030006ff */
[--C-:B------:R-:W-:Y:S02]  /*79d0*/  HADD2.F32 R104, -RZ, R4.reuse.H0_H0 ;  /* 0x20000004ff687230 */ /* 0x100fe40000004100 */
[----:B------:R-:W-:Y:S01]  /*79e0*/  HADD2.F32 R99, -RZ, R4.H1_H1 ;  /* 0x30000004ff637230 */ /* 0x000fe20000004100 */
[----:B------:R-:W-:Y:S01]  /*79f0*/  F2FP.F16.E4M3.UNPACK_B R4, R155 ;  /* 0x0000009bff04723e */ /* 0x000fe200020006ff */
[--C-:B------:R-:W-:Y:S02]  /*7a00*/  HADD2.F32 R102, -RZ, R3.reuse.H0_H0 ;  /* 0x20000003ff667230 */ /* 0x100fe40000004100 */
[----:B------:R-:W-:Y:S01]  /*7a10*/  HADD2.F32 R97, -RZ, R3.H1_H1 ;  /* 0x30000003ff617230 */ /* 0x000fe20000004100 */
[----:B------:R-:W-:Y:S01]  /*7a20*/  F2FP.F16.E4M3.UNPACK_B R3, R154 ;  /* 0x0000009aff03723e */ /* 0x000fe200020006ff */
[--C-:B------:R-:W-:Y:S02]  /*7a30*/  HADD2.F32 R110, -RZ, R0.reuse.H0_H0 ;  /* 0x20000000ff6e7230 */ /* 0x100fe40000004100 */
[----:B------:R-:W-:Y:S01]  /*7a40*/  HADD2.F32 R105, -RZ, R0.H1_H1 ;  /* 0x30000000ff697230 */ /* 0x000fe20000004100 */
[-C--:B------:R-:W-:Y:S01]  /*7a50*/  F2FP.F16.E4M3.UNPACK_B R0, R156.reuse ;  /* 0x0000009cff00723e */ /* 0x080fe200020006ff */
[--C-:B------:R-:W-:Y:S02]  /*7a60*/  HADD2.F32 R112, -RZ, R4.reuse.H0_H0 ;  /* 0x20000004ff707230 */ /* 0x100fe40000004100 */
[----:B------:R-:W-:Y:S01]  /*7a70*/  HADD2.F32 R107, -RZ, R4.H1_H1 ;  /* 0x30000004ff6b7230 */ /* 0x000fe20000004100 */
[----:B------:R-:W-:Y:S01]  /*7a80*/  F2FP.F16.E4M3.UNPACK_B R4, R157 ;  /* 0x0000009dff04723e */ /* 0x000fe200020006ff */
[--C-:B------:R-:W-:Y:S02]  /*7a90*/  HADD2.F32 R108, -RZ, R3.reuse.H0_H0 ;  /* 0x20000003ff6c7230 */ /* 0x100fe40000004100 */
[----:B------:R-:W-:Y:S01]  /*7aa0*/  HADD2.F32 R103, -RZ, R3.H1_H1 ;  /* 0x30000003ff677230 */ /* 0x000fe20000004100 */
[----:B------:R-:W-:Y:S01]  /*7ab0*/  F2FP.F16.E4M3.UNPACK_B R3, R155.H1 ;  /* 0x0000009bff03723e */ /* 0x000fe200030006ff */
[--C-:B------:R-:W-:Y:S02]  /*7ac0*/  HADD2.F32 R116, -RZ, R0.reuse.H0_H0 ;  /* 0x20000000ff747230 */ /* 0x100fe40000004100 */
[----:B------:R-:W-:Y:S01]  /*7ad0*/  HADD2.F32 R111, -RZ, R0.H1_H1 ;  /* 0x30000000ff6f7230 */ /* 0x000fe20000004100 */
[----:B------:R-:W-:Y:S01]  /*7ae0*/  F2FP.F16.E4M3.UNPACK_B R0, R156.H1 ;  /* 0x0000009cff00723e */ /* 0x000fe200030006ff */
[--C-:B------:R-:W-:Y:S02]  /*7af0*/  HADD2.F32 R120, -RZ, R4.reuse.H0_H0 ;  /* 0x20000004ff787230 */ /* 0x100fe40000004100 */
[----:B------:R-:W-:Y:S02]  /*7b00*/  HADD2.F32 R115, -RZ, R4.H1_H1 ;  /* 0x30000004ff737230 */ /* 0x000fe40000004100 */
[--C-:B------:R-:W-:Y:S01]  /*7b10*/  HADD2.F32 R114, -RZ, R3.reuse.H0_H0 ;  /* 0x20000003ff727230 */ /* 0x100fe20000004100 */
[----:B------:R-:W1:Y:S01]  /*7b20*/  LDTM.x64 R4, tmem[UR4+0x40] ;  /* 0x00004004000479ee */ /* 0x000e620008340000 */
[----:B------:R-:W-:Y:S01]  /*7b30*/  HADD2.F32 R109, -RZ, R3.H1_H1 ;  /* 0x30000003ff6d7230 */ /* 0x000fe20000004100 */
[----:B------:R-:W-:Y:S01]  /*7b40*/  F2FP.F16.E4M3.UNPACK_B R3, R157.H1 ;  /* 0x0000009dff03723e */ /* 0x000fe200030006ff */
        /* <DEDUP_REMOVED lines=14> */
[----:B------:R-:W-:Y:S01]  /*7c30*/  F2FP.F16.E4M3.UNPACK_B R0, R160.H1 ;  /* 0x000000a0ff00723e */ /* 0x000fe200030006ff */
[--C-:B------:R-:W-:Y:S02]  /*7c40*/  HADD2.F32 R132, -RZ, R3.reuse.H0_H0 ;  /* 0x20000003ff847230 */ /* 0x100fe40000004100 */
[C---:B-1----:R-:W-:Y:S01]  /*7c50*/  FMUL R7, R78.reuse, R7 ;  /* 0x000000074e077220 */ /* 0x042fe20000400000 */
        /* <DEDUP_REMOVED lines=10> */
[C---:B------:R-:W-:Y:S01]  /*7d00*/  FMUL R0, R78.reuse, R4 ;  /* 0x000000044e007220 */ /* 0x040fe20000400000 */
[--C-:B------:R-:W-:Y:S01]  /*7d10*/  HADD2.F32 R140, -RZ, R135.reuse.H0_H0 ;  /* 0x20000087ff8c7230 */ /* 0x100fe20000004100 */
[----:B------:R-:W-:Y:S01]  /*7d20*/  F2FP.F16.E4M3.UNPACK_B R4, R163 ;  /* 0x000000a3ff04723e */ /* 0x000fe200020006ff */
[----:B------:R-:W-:Y:S02]  /*7d30*/  HADD2.F32 R135, -RZ, R135.H1_H1 ;  /* 0x30000087ff877230 */ /* 0x000fe40000004100 */
[C---:B------:R-:W-:Y:S01]  /*7d40*/  FFMA R0, R81.reuse, R2, R0 ;  /* 0x0000000251007223 */ /* 0x040fe20000000000 */
[C---:B------:R-:W-:Y:S01]  /*7d50*/  FMUL R2, R78.reuse, R5 ;  /* 0x000000054e027220 */ /* 0x040fe20000400000 */
[--C-:B------:R-:W-:Y:S01]  /*7d60*/  HADD2.F32 R142, -RZ, R3.reuse.H0_H0 ;  /* 0x20000003ff8e7230 */ /* 0x100fe20000004100 */
[----:B------:R-:W-:Y:S01]  /*7d70*/  F2FP.F16.E4M3.UNPACK_B R5, R163.H1 ;  /* 0x000000a3ff05723e */ /* 0x000fe200030006ff */
[----:B------:R-:W-:Y:S02]  /*7d80*/  HADD2.F32 R137, -RZ, R3.H1_H1 ;  /* 0x30000003ff897230 */ /* 0x000fe40000004100 */
[C---:B------:R-:W-:Y:S01]  /*7d90*/  FFMA R2, R81.reuse, R82, R2 ;  /* 0x0000005251027223 */ /* 0x040fe20000000002 */
[--C-:B------:R-:W-:Y:S02]  /*7da0*/  HADD2.F32 R82, -RZ, R4.reuse.H0_H0 ;  /* 0x20000004ff527230 */ /* 0x100fe40000004100 */
[C---:B------:R-:W-:Y:S01]  /*7db0*/  FMUL R3, R78.reuse, R6 ;  /* 0x000000064e037220 */ /* 0x040fe20000400000 */
[----:B------:R-:W-:Y:S02]  /*7dc0*/  HADD2.F32 R139, -RZ, R4.H1_H1 ;  /* 0x30000004ff8b7230 */ /* 0x000fe40000004100 */
[C---:B------:R-:W-:Y:S01]  /*7dd0*/  FMUL R4, R78.reuse, R9 ;  /* 0x000000094e047220 */ /* 0x040fe20000400000 */
[--C-:B------:R-:W-:Y:S02]  /*7de0*/  HADD2.F32 R141, -RZ, R5.reuse.H1_H1 ;  /* 0x30000005ff8d7230 */ /* 0x100fe40000004100 */
[C---:B------:R-:W-:Y:S01]  /*7df0*/  FFMA R3, R81.reuse, R84, R3 ;  /* 0x0000005451037223 */ /* 0x040fe20000000003 */
[----:B------:R-:W-:Y:S01]  /*7e00*/  FFMA R7, R81, R86, R7 ;  /* 0x0000005651077223 */ /* 0x000fe20000000007 */
[----:B------:R-:W-:Y:S02]  /*7e10*/  HADD2.F32 R84, -RZ, R5.H0_H0 ;  /* 0x20000005ff547230 */ /* 0x000fe40000004100 */
[C---:B------:R-:W-:Y:S01]  /*7e20*/  FMUL R5, R78.reuse, R10 ;  /* 0x0000000a4e057220 */ /* 0x040fe20000400000 */
[C---:B------:R-:W-:Y:S01]  /*7e30*/  FMUL R6, R78.reuse, R11 ;  /* 0x0000000b4e067220 */ /* 0x040fe20000400000 */
[C---:B------:R-:W-:Y:S01]  /*7e40*/  FMUL R11, R78.reuse, R16 ;  /* 0x000000104e0b7220 */ /* 0x040fe20000400000 */
[----:B------:R-:W-:Y:S01]  /*7e50*/  F2FP.SATFINITE.E4M3.F32.PACK_AB_MERGE_C R143, R7, R3, RZ ;  /* 0x00000003078f723e */ /* 0x000fe200048070ff */
[C---:B------:R-:W-:Y:S01]  /*7e60*/  FMUL R3, R78.reuse, R8 ;  /* 0x000000084e037220 */ /* 0x040fe20000400000 */
[C---:B------:R-:W-:Y:S01]  /*7e70*/  FMUL R7, R78.reuse, R12 ;  /* 0x0000000c4e077220 */ /* 0x040fe20000400000 */
[C---:B------:R-:W-:Y:S01]  /*7e80*/  FMUL R8, R78.reuse, R13 ;  /* 0x0000000d4e087220 */ /* 0x040fe20000400000 */
[C---:B------:R-:W-:Y:S01]  /*7e90*/  FMUL R12, R78.reuse, R17 ;  /* 0x000000114e0c7220 */ /* 0x040fe20000400000 */
[C---:B------:R-:W-:Y:S01]  /*7ea0*/  FFMA R3, R81.reuse, R88, R3 ;  /* 0x0000005851037223 */ /* 0x040fe20000000003 */
[C---:B------:R-:W-:Y:S01]  /*7eb0*/  FFMA R4, R81.reuse, R83, R4 ;  /* 0x0000005351047223 */ /* 0x040fe20000000004 */
[C---:B------:R-:W-:Y:S01]  /*7ec0*/  FFMA R5, R81.reuse, R90, R5 ;  /* 0x0000005a51057223 */ /* 0x040fe20000000005 */
[C---:B------:R-:W-:Y:S01]  /*7ed0*/  FFMA R6, R81.reuse, R85, R6 ;  /* 0x0000005551067223 */ /* 0x040fe20000000006 */
[C---:B------:R-:W-:Y:S01]  /*7ee0*/  FFMA R7, R81.reuse, R92, R7 ;  /* 0x0000005c51077223 */ /* 0x040fe20000000007 */
[C---:B------:R-:W-:Y:S01]  /*7ef0*/  FFMA R8, R81.reuse, R87, R8 ;  /* 0x0000005751087223 */ /* 0x040fe20000000008 */
[C---:B------:R-:W-:Y:S01]  /*7f00*/  FMUL R16, R78.reuse, R21 ;  /* 0x000000154e107220 */ /* 0x040fe20000400000 */
[----:B------:R-:W-:Y:S01]  /*7f10*/  FMUL R9, R78, R14 ;  /* 0x0000000e4e097220 */ /* 0x000fe20000400000 */
[----:B------:R-:W-:Y:S01]  /*7f20*/  F2FP.SATFINITE.E4M3.F32.PACK_AB_MERGE_C R5, R6, R5, RZ ;  /* 0x000000050605723e */ /* 0x000fe200048070ff */
[C---:B------:R-:W-:Y:S01]  /*7f30*/  FMUL R10, R78.reuse, R15 ;  /* 0x0000000f4e0a7220 */ /* 0x040fe20000400000 */
[C---:B------:R-:W-:Y:S01]  /*7f40*/  FMUL R15, R78.reuse, R20 ;  /* 0x000000144e0f7220 */ /* 0x040fe20000400000 */
[C---:B------:R-:W-:Y:S01]  /*7f50*/  FFMA R9, R81.reuse, R94, R9 ;  /* 0x0000005e51097223 */ /* 0x040fe20000000009 */
[C---:B------:R-:W-:Y:S01]  /*7f60*/  FMUL R20, R78.reuse, R25 ;  /* 0x000000194e147220 */ /* 0x040fe20000400000 */
[C---:B------:R-:W-:Y:S01]  /*7f70*/  FFMA R10, R81.reuse, R89, R10 ;  /* 0x00000059510a7223 */ /* 0x040fe2000000000a */
[C---:B------:R-:W-:Y:S01]  /*7f80*/  FFMA R11, R81.reuse, R96, R11 ;  /* 0x00000060510b7223 */ /* 0x040fe2000000000b */
[C---:B------:R-:W-:Y:S01]  /*7f90*/  FFMA R12, R81.reuse, R91, R12 ;  /* 0x0000005b510c7223 */ /* 0x040fe2000000000c */
[C---:B------:R-:W-:Y:S01]  /*7fa0*/  FMUL R13, R78.reuse, R18 ;  /* 0x000000124e0d7220 */ /* 0x040fe20000400000 */
[----:B------:R-:W-:Y:S01]  /*7fb0*/  FMUL R14, R78, R19 ;  /* 0x000000134e0e7220 */ /* 0x000fe20000400000 */
[----:B------:R-:W-:Y:S01]  /*7fc0*/  F2FP.SATFINITE.E4M3.F32.PACK_AB_MERGE_C R9, R10, R9, RZ ;  /* 0x000000090a09723e */ /* 0x000fe200048070ff */
[C---:B------:R-:W-:Y:S01]  /*7fd0*/  FMUL R19, R78.reuse, R24 ;  /* 0x000000184e137220 */ /* 0x040fe20000400000 */
        /* <DEDUP_REMOVED lines=17> */
[----:B------:R-:W-:Y:S01]  /*80f0*/  FMUL R27, R78, R32 ;  /* 0x000000204e1b7220 */ /* 0x000fe20000400000 */
[C---:B------:R-:W-:Y:S01]  /*8100*/  FFMA R21, R81.reuse, R106, R21 ;  /* 0x0000006a51157223 */ /* 0x040fe20000000015 */
[C---:B------:R-:W-:Y:S01]  /*8110*/  FFMA R22, R81.reuse, R101, R22 ;  /* 0x0000006551167223 */ /* 0x040fe20000000016 */
[----:B------:R-:W-:Y:S01]  /*8120*/  F2FP.SATFINITE.E4M3.F32.PACK_AB_MERGE_C R16, R16, R15, R17 ;  /* 0x0000000f1010723e */ /* 0x000fe20004807011 */
[C---:B------:R-:W-:Y:S01]  /*8130*/  FFMA R23, R81.reuse, R108, R23 ;  /* 0x0000006c51177223 */ /* 0x040fe20000000017 */
[C---:B------:R-:W-:Y:S01]  /*8140*/  FFMA R24, R81.reuse, R103, R24 ;  /* 0x0000006751187223 */ /* 0x040fe20000000018 */
[----:B------:R-:W-:Y:S01]  /*8150*/  FMUL R32, R78, R37 ;  /* 0x000000254e207220 */ /* 0x000fe20000400000 */
[----:B------:R-:W-:Y:S01]  /*8160*/  F2FP.SATFINITE.E4M3.F32.PACK_AB_MERGE_C R21, R22, R21, RZ ;  /* 0x000000151615723e */ /* 0x000fe200048070ff */
[C---:B------:R-:W-:Y:S01]  /*8170*/  FMUL R25, R78.reuse, R30 ;  /* 0x0000001e4e197220 */ /* 0x040fe20000400000 */
[C---:B------:R-:W-:Y:S01]  /*8180*/  FMUL R26, R78.reuse, R31 ;  /* 0x0000001f4e1a7220 */ /* 0x040fe20000400000 */
[----:B------:R-:W-:Y:S01]  /*8190*/  FMUL R31, R78, R36 ;  /* 0x000000244e1f7220 */ /* 0x000fe20000400000 */
[----:B------:R-:W-:Y:S01]  /*81a0*/  F2FP.SATFINITE.E4M3.F32.PACK_AB_MERGE_C R17, R20, R19, R21 ;  /* 0x000000131411723e */ /* 0x000fe20004807015 */
        /* <DEDUP_REMOVED lines=8> */
[----:B------:R-:W-:Y:S01]  /*8230*/  FMUL R35, R78, R40 ;  /* 0x000000284e237220 */ /* 0x000fe20000400000 */
[C---:B------:R-:W-:Y:S01]  /*8240*/  FFMA R29, R81.reuse, R114, R29 ;  /* 0x00000072511d7223 */ /* 0x040fe2000000001d */
[----:B------:R-:W-:Y:S01]  /*8250*/  F2FP.SATFINITE.E4M3.F32.PACK_AB_MERGE_C R18, R24, R23, R18 ;  /* 0x000000171812723e */ /* 0x000fe20004807012 */
        /* <DEDUP_REMOVED lines=22> */
[C---:B------:R-:W-:Y:S01]  /*83c0*/  FMUL R41, R78.reuse, R46 ;  /* 0x0000002e4e297220 */ /* 0x040fe20000400000 */
[C---:B------:R-:W-:Y:S01]  /*83d0*/  FMUL R42, R78.reuse, R47 ;  /* 0x0000002f4e2a7220 */ /* 0x040fe20000400000 */
[C---:B------:R-:W-:Y:S01]  /*83e0*/  FFMA R40, R81.reuse, R119, R40 ;  /* 0x0000007751287223 */ /* 0x040fe20000000028 */
[--C-:B------:R-:W-:Y:S02]  /*83f0*/  HADD2.F32 R130, -RZ, R125.reuse.H0_H0 ;  /* 0x2000007dff827230 */ /* 0x100fe40000004100 */
[C---:B------:R-:W-:Y:S01]  /*8400*/  FFMA R41, R81.reuse, R126, R41 ;  /* 0x0000007e51297223 */ /* 0x040fe20000000029 */
[----:B------:R-:W-:Y:S02]  /*8410*/  HADD2.F32 R125, -RZ, R125.H1_H1 ;  /* 0x3000007dff7d7230 */ /* 0x000fe40000004100 */
[C---:B------:R-:W-:Y:S01]  /*8420*/  FMUL R45, R78.reuse, R50 ;  /* 0x000000324e2d7220 */ /* 0x040fe20000400000 */
[C---:B------:R-:W-:Y:S01]  /*8430*/  FFMA R42, R81.reuse, R121, R42 ;  /* 0x00000079512a7223 */ /* 0x040fe2000000002a */
[C---:B------:R-:W-:Y:S01]  /*8440*/  FMUL R46, R78.reuse, R51 ;  /* 0x000000334e2e7220 */ /* 0x040fe20000400000 */
[C---:B------:R-:W-:Y:S01]  /*8450*/  FFMA R43, R81.reuse, R128, R43 ;  /* 0x00000080512b7223 */ /* 0x040fe2000000002b */
[C---:B------:R-:W-:Y:S01]  /*8460*/  FMUL R47, R78.reuse, R52 ;  /* 0x000000344e2f7220 */ /* 0x040fe20000400000 */
        /* <DEDUP_REMOVED lines=10> */
[C---:B------:R-:W-:Y:S01]  /*8510*/  FFMA R45, R81.reuse, R130, R45 ;  /* 0x00000082512d7223 */ /* 0x040fe2000000002d */
[C---:B------:R-:W-:Y:S01]  /*8520*/  FMUL R59, R78.reuse, R64 ;  /* 0x000000404e3b7220 */ /* 0x040fe20000400000 */
[C---:B------:R-:W-:Y:S01]  /*8530*/  FMUL R60, R78.reuse, R65 ;  /* 0x000000414e3c7220 */ /* 0x040fe20000400000 */
[C---:B------:R-:W-:Y:S01]  /*8540*/  FMUL R61, R78.reuse, R66 ;  /* 0x000000424e3d7220 */ /* 0x040fe20000400000 */
[----:B------:R-:W-:Y:S01]  /*8550*/  FMUL R62, R78, R67 ;  /* 0x000000434e3e7220 */ /* 0x000fe20000400000 */
[C---:B------:R-:W-:Y:S01]  /*8560*/  FFMA R46, R81.reuse, R125, R46 ;  /* 0x0000007d512e7223 */ /* 0x040fe2000000002e */
[----:B------:R-:W-:Y:S01]  /*8570*/  F2FP.SATFINITE.E4M3.F32.PACK_AB_MERGE_C R64, R2, R0, R143 ;  /* 0x000000000240723e */ /* 0x000fe2000480708f */
[C---:B------:R-:W-:Y:S01]  /*8580*/  FFMA R47, R81.reuse, R132, R47 ;  /* 0x00000084512f7223 */ /* 0x040fe2000000002f */
[----:B------:R-:W-:Y:S01]  /*8590*/  F2FP.SATFINITE.E4M3.F32.PACK_AB_MERGE_C R65, R4, R3, R5 ;  /* 0x000000030441723e */ /* 0x000fe20004807005 */
[C---:B------:R-:W-:Y:S01]  /*85a0*/  FFMA R48, R81.reuse, R127, R48 ;  /* 0x0000007f51307223 */ /* 0x040fe20000000030 */
[----:B------:R-:W-:Y:S01]  /*85b0*/  F2FP.SATFINITE.E4M3.F32.PACK_AB_MERGE_C R66, R8, R7, R9 ;  /* 0x000000070842723e */ /* 0x000fe20004807009 */
[C---:B------:R-:W-:Y:S01]  /*85c0*/  FFMA R49, R81.reuse, R134, R49 ;  /* 0x0000008651317223 */ /* 0x040fe20000000031 */
[----:B------:R-:W-:Y:S01]  /*85d0*/  F2FP.SATFINITE.E4M3.F32.PACK_AB_MERGE_C R67, R12, R11, R13 ;  /* 0x0000000b0c43723e */ /* 0x000fe2000480700d */
[----:B------:R-:W-:Y:S01]  /*85e0*/  FMUL R53, R78, R58 ;  /* 0x0000003a4e357220 */ /* 0x000fe20000400000 */
[C---:B------:R-:W-:Y:S01]  /*85f0*/  FFMA R50, R81.reuse, R129, R50 ;  /* 0x0000008151327223 */ /* 0x040fe20000000032 */
[C---:B------:R-:W-:Y:S01]  /*8600*/  FFMA R51, R81.reuse, R136, R51 ;  /* 0x0000008851337223 */ /* 0x040fe20000000033 */
[C---:B------:R-:W-:Y:S01]  /*8610*/  FFMA R52, R81.reuse, R131, R52 ;  /* 0x0000008351347223 */ /* 0x040fe20000000034 */
[----:B------:R1:W-:Y:S01]  /*8620*/  STS.128 [R172+UR49+0xa200], R64 ;  /* 0x00a20040ac007988 */ /* 0x0003e20008000c31 */
[C---:B------:R-:W-:Y:S01]  /*8630*/  FFMA R53, R81.reuse, R138, R53 ;  /* 0x0000008a51357223 */ /* 0x040fe20000000035 */
[----:B------:R-:W-:Y:S01]  /*8640*/  F2FP.SATFINITE.E4M3.F32.PACK_AB_MERGE_C R37, R38, R37, RZ ;  /* 0x000000252625723e */ /* 0x000fe200048070ff */
[C---:B------:R-:W-:Y:S01]  /*8650*/  FFMA R54, R81.reuse, R133, R54 ;  /* 0x0000008551367223 */ /* 0x040fe20000000036 */
[----:B------:R-:W-:Y:S01]  /*8660*/  FMUL R58, R78, R63 ;  /* 0x0000003f4e3a7220 */ /* 0x000fe20000400000 */
[C---:B------:R-:W-:Y:S01]  /*8670*/  FFMA R55, R81.reuse, R140, R55 ;  /* 0x0000008c51377223 */ /* 0x040fe20000000037 */
[C---:B------:R-:W-:Y:S01]  /*8680*/  FFMA R56, R81.reuse, R135, R56 ;  /* 0x0000008751387223 */ /* 0x040fe20000000038 */
[C---:B------:R-:W-:Y:S01]  /*8690*/  FFMA R57, R81.reuse, R142, R57 ;  /* 0x0000008e51397223 */ /* 0x040fe20000000039 */
[----:B------:R1:W-:Y:S01]  /*86a0*/  STS.128 [R193+0xa010], R16 ;  /* 0x00a01010c1007388 */ /* 0x0003e20000000c00 */
[----:B------:R-:W-:Y:S01]  /*86b0*/  F2FP.SATFINITE.E4M3.F32.PACK_AB_MERGE_C R33, R36, R35, R37 ;  /* 0x000000232421723e */ /* 0x000fe20004807025 */
[C---:B------:R-:W-:Y:S01]  /*86c0*/  FFMA R58, R81.reuse, R137, R58 ;  /* 0x00000089513a7223 */ /* 0x040fe2000000003a */
[----:B------:R-:W-:Y:S01]  /*86d0*/  F2FP.SATFINITE.E4M3.F32.PACK_AB_MERGE_C R34, R42, R41, RZ ;  /* 0x000000292a22723e */ /* 0x000fe200048070ff */
[C---:B------:R-:W-:Y:S01]  /*86e0*/  FFMA R59, R81.reuse, R82, R59 ;  /* 0x00000052513b7223 */ /* 0x040fe2000000003b */
[----:B------:R-:W-:Y:S01]  /*86f0*/  F2FP.SATFINITE.E4M3.F32.PACK_AB_MERGE_C R35, R46, R45, RZ ;  /* 0x0000002d2e23723e */ /* 0x000fe200048070ff */
        /* <DEDUP_REMOVED lines=25> */
[----:B------:R-:W-:Y:S02]  /*8890*/  UIADD3 UR8, UP0, UPT, UR52, 0x680, URZ ;  /* 0x0000068034087890 */ /* 0x000fe4000ff1e0ff */
[----:B------:R-:W-:Y:S02]  /*88a0*/  UIADD3 UR5, UPT, UPT, UR41, 0x40, URZ ;  /* 0x0000004029057890 */ /* 0x000fe4000fffe0ff */
[----:B------:R-:W-:Y:S02]  /*88b0*/  UIADD3 UR4, UPT, UPT, UR49, 0xa200, URZ ;  /* 0x0000a20031047890 */ /* 0x000fe4000fffe0ff */
[----:B------:R-:W-:Y:S01]  /*88c0*/  UIADD3.X UR9, UPT, UPT, URZ, UR53, URZ, UP0, !UPT ;  /* 0x00000035ff097290 */ /* 0x000fe200087fe4ff */
[----:B------:R-:W-:Y:S01]  /*88d0*/  UMOV UR6, UR42 ;  /* 0x0000002a00067c82 */ /* 0x000fe20008000000 */
[----:B------:R-:W-:Y:S07]  /*88e0*/  UMOV UR7, UR36 ;  /* 0x0000002400077c82 */ /* 0x000fee0008000000 */
[----:B------:R2:W-:Y:S01]  /*88f0*/  UTMASTG.3D [UR4], [UR8] ;  /* 0x00000004080073b5 */ /* 0x0005e20008010000 */
[----:B------:R0:W-:Y:S01]  /*8900*/  UTMACMDFLUSH ;  /* 0x00000000000079b7 */ /* 0x0001e20000000000 */
[----:B--2---:R-:W-:Y:S04]  /*8910*/  DEPBAR.LE SB0, 0x1 ;  /* 0x000080400000791a */ /* 0x004fe80000000000 */
.L_x_124:
[----:B------:R-:W-:Y:S05]  /*8920*/  BSYNC.RECONVERGENT B0 ;  /* 0x0000000000007941 */ /* 0x000fea0003800200 */
.L_x_123:
        /* <DEDUP_REMOVED lines=16> */
.L_x_128:
[----:B------:R-:W-:Y:S05]  /*8a30*/  BSYNC B0 ;  /* 0x0000000000007941 */ /* 0x000fea0003800000 */
.L_x_127:
        /* <DEDUP_REMOVED lines=20> */
.L_x_126:
[----:B------:R-:W-:Y:S05]  /*8b80*/  BSYNC B1 ;  /* 0x0000000000017941 */ /* 0x000fea0003800000 */
.L_x_125:
[----:B--2---:R-:W-:Y:S01]  /*8b90*/  VIADD R0, R80, 0x80 ;  /* 0x0000008050007836 */ /* 0x004fe20000000000 */
        /* <DEDUP_REMOVED lines=10> */
[----:B------:R-:W5:Y:S01]  /*8c40*/  LDCU.64 UR6, c[0x4][0x80] ;  /* 0x01001000ff0677ac */ /* 0x000f620008000a00 */
[----:B------:R-:W1:Y:S01]  /*8c50*/  LDC.64 R2, c[0x4][R3] ;  /* 0x0100000003027b82 */ /* 0x000e620000000a00 */
[----:B------:R-:W3:Y:S01]  /*8c60*/  LDCU.64 UR4, c[0x4][0x18] ;  /* 0x01000300ff0477ac */ /* 0x000ee20008000a00 */
[----:B--2---:R-:W-:Y:S01]  /*8c70*/  MOV R5, UR9 ;  /* 0x0000000900057c02 */ /* 0x004fe20008000f00 */
[----:B------:R-:W-:Y:S01]  /*8c80*/  IMAD.U32 R4, RZ, RZ, UR8 ;  /* 0x00000008ff047e24 */ /* 0x000fe2000f8e00ff */
[----:B-----5:R-:W-:Y:S01]  /*8c90*/  MOV R7, UR7 ;  /* 0x0000000700077c02 */ /* 0x020fe20008000f00 */
[----:B------:R-:W-:Y:S01]  /*8ca0*/  IMAD.U32 R6, RZ, RZ, UR6 ;  /* 0x00000006ff067e24 */ /* 0x000fe2000f8e00ff */
[----:B---3--:R-:W-:Y:S01]  /*8cb0*/  MOV R11, UR5 ;  /* 0x00000005000b7c02 */ /* 0x008fe20008000f00 */
[----:B------:R-:W-:Y:S02]  /*8cc0*/  IMAD.U32 R10, RZ, RZ, UR4 ;  /* 0x00000004ff0a7e24 */ /* 0x000fe4000f8e00ff */
[----:B------:R-:W-:Y:S07]  /*8cd0*/  LEPC R20, `(.L_x_131) ;  /* 0x000000001014794e */ /* 0x000fee0000000000 */
[----:B-1--4-:R-:W-:Y:S05]  /*8ce0*/  CALL.ABS.NOINC R2 ;  /* 0x0000000002007343 */ /* 0x012fea0003c00000 */
.L_x_131:
[----:B------:R-:W-:Y:S05]  /*8cf0*/  BSYNC.RECONVERGENT B6 ;  /* 0x0000000000067941 */ /* 0x000fea0003800200 */
.L_x_130:
[----:B---3--:R-:W-:Y:S01]  /*8d00*/  F2FP.F16.E4M3.UNPACK_B R4, R149 ;  /* 0x00000095ff04723e */ /* 0x008fe200020006ff */
        /* <DEDUP_REMOVED lines=13> */
[----:B----4-:R-:W-:Y:S01]  /*8de0*/  F2FP.F16.E4M3.UNPACK_B R125, R159.H1 ;  /* 0x0000009fff7d723e */ /* 0x010fe200030006ff */
        /* <DEDUP_REMOVED lines=262> */
[----:B------:R-:W-:Y:S02]  /*9e50*/  UIADD3 UR8, UP0, UPT, UR52, 0x680, URZ ;  /* 0x0000068034087890 */ /* 0x000fe4000ff1e0ff */
[----:B------:R-:W-:Y:S02]  /*9e60*/  UIADD3 UR5, UPT, UPT, UR41, 0x80, URZ ;  /* 0x0000008029057890 */ /* 0x000fe4000fffe0ff */
[----:B------:R-:W-:Y:S01]  /*9e70*/  MOV R188, UR10 ;  /* 0x0000000a00bc7c02 */ /* 0x000fe20008000f00 */
[----:B------:R-:W-:Y:S01]  /*9e80*/  UIADD3.X UR9, UPT, UPT, URZ, UR53, URZ, UP0, !UPT ;  /* 0x00000035ff097290 */ /* 0x000fe200087fe4ff */
[----:B------:R-:W-:Y:S02]  /*9e90*/  UMOV UR6, UR42 ;  /* 0x0000002a00067c82 */ /* 0x000fe40008000000 */
[----:B------:R-:W-:Y:S01]  /*9ea0*/  R2UR UR4, R188 ;  /* 0x00000000bc0472ca */ /* 0x000fe200000e0000 */
[----:B------:R-:W-:Y:S11]  /*9eb0*/  UMOV UR7, UR36 ;  /* 0x0000002400077c82 */ /* 0x000ff60008000000 */
[----:B------:R-:W-:Y:S01]  /*9ec0*/  @!UPT UIADD3 URZ, UPT, UPT, URZ, URZ, URZ ;  /* 0x000000fffffff290 */ /* 0x000fe2000fffe0ff */
[----:B------:R2:W-:Y:S01]  /*9ed0*/  UTMASTG.3D [UR4], [UR8] ;  /* 0x00000004080073b5 */ /* 0x0005e20008010000 */
[----:B------:R0:W-:Y:S01]  /*9ee0*/  UTMACMDFLUSH ;  /* 0x00000000000079b7 */ /* 0x0001e20000000000 */
[----:B--2---:R-:W-:Y:S04]  /*9ef0*/  DEPBAR.LE SB0, 0x1 ;  /* 0x000080400000791a */ /* 0x004fe80000000000 */
.L_x_133:
[----:B------:R-:W-:Y:S05]  /*9f00*/  BSYNC.RECONVERGENT B0 ;  /* 0x0000000000007941 */ /* 0x000fea0003800200 */
.L_x_132:
        /* <DEDUP_REMOVED lines=16> */
.L_x_137:
[----:B------:R-:W-:Y:S05]  /*a010*/  BSYNC B0 ;  /* 0x0000000000007941 */ /* 0x000fea0003800000 */
.L_x_136:
        /* <DEDUP_REMOVED lines=20> */
.L_x_135:
[----:B------:R-:W-:Y:S05]  /*a160*/  BSYNC B1 ;  /* 0x0000000000017941 */ /* 0x000fea0003800000 */
.L_x_134:
[----:B--2---:R-:W-:Y:S05]  /*a170*/  VIADD R0, R80, 0xc0 ;  /* 0x000000c050007836 */ /* 0x004fea0000000000 */
        /* <DEDUP_REMOVED lines=20> */
.L_x_139:
[----:B------:R-:W-:Y:S01]  /*a2c0*/  ISETP.NE.AND P0, PT, R189, RZ, PT ;  /* 0x000000ffbd00720c */ /* 0x000fe20003f05270 */
[----:B------:R-:W-:Y:S05]  /*a2d0*/  WARPSYNC.ALL ;  /* 0x0000000000007948 */ /* 0x000fea0003800000 */
[----:B------:R-:W-:Y:S01]  /*a2e0*/  R2UR UR4, R80 ;  /* 0x00000000500472ca */ /* 0x000fe200000e0000 */
[----:B------:R-:W-:Y:S01]  /*a2f0*/  BSSY.RECONVERGENT B0, `(.L_x_140) ;  /* 0x000011c000007945 */ /* 0x000fe20003800200 */
[----:B---3--:R-:W-:Y:S02]  /*a300*/  F2FP.F16.E4M3.UNPACK_B R11, R149 ;  /* 0x00000095ff0b723e */ /* 0x008fe400020006ff */
[----:B------:R-:W-:Y:S02]  /*a310*/  F2FP.F16.E4M3.UNPACK_B R10, R150 ;  /* 0x00000096ff0a723e */ /* 0x000fe400020006ff */
[----:B------:R-:W-:Y:S01]  /*a320*/  F2FP.F16.E4M3.UNPACK_B R9, R151 ;  /* 0x00000097ff09723e */ /* 0x000fe200020006ff */
[--C-:B------:R-:W-:Y:S01]  /*a330*/  HADD2.F32 R83, -RZ, R11.reuse.H0_H0 ;  /* 0x2000000bff537230 */ /* 0x100fe20000004100 */
[----:B----4-:R-:W-:Y:S01]  /*a340*/  F2FP.F16.E4M3.UNPACK_B R8, R152 ;  /* 0x00000098ff08723e */ /* 0x010fe200020006ff */
[----:B------:R-:W-:Y:S01]  /*a350*/  HADD2.F32 R84, -RZ, R11.H1_H1 ;  /* 0x3000000bff547230 */ /* 0x000fe20000004100 */
[----:B------:R-:W-:Y:S01]  /*a360*/  F2FP.F16.E4M3.UNPACK_B R7, R153 ;  /* 0x00000099ff07723e */ /* 0x000fe200020006ff */
[--C-:B------:R-:W-:Y:S01]  /*a370*/  HADD2.F32 R87, -RZ, R10.reuse.H0_H0 ;  /* 0x2000000aff577230 */ /* 0x100fe20000004100 */
[----:B------:R-:W-:Y:S01]  /*a380*/  F2FP.F16.E4M3.UNPACK_B R6, R154 ;  /* 0x0000009aff06723e */ /* 0x000fe200020006ff */
[----:B------:R-:W-:Y:S01]  /*a390*/  HADD2.F32 R88, -RZ, R10.H1_H1 ;  /* 0x3000000aff587230 */ /* 0x000fe20000004100 */
[----:B------:R-:W-:Y:S01]  /*a3a0*/  F2FP.F16.E4M3.UNPACK_B R5, R155 ;  /* 0x0000009bff05723e */ /* 0x000fe200020006ff */
[--C-:B------:R-:W-:Y:S01]  /*a3b0*/  HADD2.F32 R91, -RZ, R9.reuse.H0_H0 ;  /* 0x20000009ff5b7230 */ /* 0x100fe20000004100 */
[----:B-1----:R-:W-:Y:S01]  /*a3c0*/  F2FP.F16.E4M3.UNPACK_B R4, R156 ;  /* 0x0000009cff04723e */ /* 0x002fe200020006ff */
[----:B------:R-:W-:Y:S01]  /*a3d0*/  HADD2.F32 R93, -RZ, R9.H1_H1 ;  /* 0x30000009ff5d7230 */ /* 0x000fe20000004100 */
[-C--:B------:R-:W-:Y:S01]  /*a3e0*/  F2FP.F16.E4M3.UNPACK_B R2, R148.reuse ;  /* 0x00000094ff02723e */ /* 0x080fe200020006ff */
[--C-:B------:R-:W-:Y:S01]  /*a3f0*/  HADD2.F32 R94, -RZ, R8.reuse.H0_H0 ;  /* 0x20000008ff5e7230 */ /* 0x100fe20000004100 */
[----:B------:R-:W-:Y:S01]  /*a400*/  F2FP.F16.E4M3.UNPACK_B R148, R148.H1 ;  /* 0x00000094ff94723e */ /* 0x000fe200030006ff */
[----:B------:R-:W-:Y:S01]  /*a410*/  HADD2.F32 R97, -RZ, R8.H1_H1 ;  /* 0x30000008ff617230 */ /* 0x000fe20000004100 */
[----:B------:R-:W-:Y:S01]  /*a420*/  F2FP.F16.E4M3.UNPACK_B R149, R149.H1 ;  /* 0x00000095ff95723e */ /* 0x000fe200030006ff */
[--C-:B------:R-:W-:Y:S01]  /*a430*/  HADD2.F32 R98, -RZ, R7.reuse.H0_H0 ;  /* 0x20000007ff627230 */ /* 0x100fe20000004100 */
[----:B------:R-:W-:Y:S01]  /*a440*/  F2FP.F16.E4M3.UNPACK_B R150, R150.H1 ;  /* 0x00000096ff96723e */ /* 0x000fe200030006ff */
[----:B------:R-:W-:Y:S01]  /*a450*/  HADD2.F32 R101, -RZ, R7.H1_H1 ;  /* 0x30000007ff657230 */ /* 0x000fe20000004100 */
[----:B------:R-:W-:Y:S01]  /*a460*/  F2FP.F16.E4M3.UNPACK_B R151, R151.H1 ;  /* 0x00000097ff97723e */ /* 0x000fe200030006ff */
[--C-:B------:R-:W-:Y:S01]  /*a470*/  HADD2.F32 R102, -RZ, R6.reuse.H0_H0 ;  /* 0x20000006ff667230 */ /* 0x100fe20000004100 */
[----:B------:R-:W-:Y:S01]  /*a480*/  IADD3 R191, PT, PT, R191, 0xb0, RZ ;  /* 0x000000b0bfbf7810 */ /* 0x000fe20007ffe0ff */
[----:B------:R-:W-:Y:S01]  /*a490*/  HADD2.F32 R105, -RZ, R6.H1_H1 ;  /* 0x30000006ff697230 */ /* 0x000fe20000004100 */
[----:B------:R-:W-:Y:S01]  /*a4a0*/  F2FP.F16.E4M3.UNPACK_B R138, R163 ;  /* 0x000000a3ff8a723e */ /* 0x000fe200020006ff */
[--C-:B------:R-:W-:Y:S01]  /*a4b0*/  HADD2.F32 R106, -RZ, R5.reuse.H0_H0 ;  /* 0x20000005ff6a7230 */ /* 0x100fe20000004100 */
[----:B------:R-:W-:Y:S01]  /*a4c0*/  LOP3.LUT R191, R191, 0xfefffff8, RZ, 0xc0, !PT ;  /* 0xfefffff8bfbf7812 */ /* 0x000fe200078ec0ff */
[----:B------:R-:W-:Y:S01]  /*a4d0*/  HADD2.F32 R109, -RZ, R5.H1_H1 ;  /* 0x30000005ff6d7230 */ /* 0x000fe20000004100 */
[----:B------:R-:W-:Y:S01]  /*a4e0*/  F2FP.F16.E4M3.UNPACK_B R116, R157 ;  /* 0x0000009dff74723e */ /* 0x000fe200020006ff */
[--C-:B------:R-:W-:Y:S01]  /*a4f0*/  HADD2.F32 R110, -RZ, R4.reuse.H0_H0 ;  /* 0x20000004ff6e7230 */ /* 0x100fe20000004100 */
[----:B------:R-:W-:Y:S01]  /*a500*/  F2FP.F16.E4M3.UNPACK_B R120, R158 ;  /* 0x0000009eff78723e */ /* 0x000fe200020006ff */
[----:B------:R-:W-:Y:S01]  /*a510*/  HADD2.F32 R113, -RZ, R4.H1_H1 ;  /* 0x30000004ff717230 */ /* 0x000fe20000004100 */
[----:B------:R-:W-:Y:S01]  /*a520*/  F2FP.F16.E4M3.UNPACK_B R124, R159 ;  /* 0x0000009fff7c723e */ /* 0x000fe200020006ff */
[----:B------:R-:W1:Y:S01]  /*a530*/  LDTM.x64 R4, tmem[UR4+0xc0] ;  /* 0x0000c004000479ee */ /* 0x000e620008340000 */
[--C-:B------:R-:W-:Y:S01]  /*a540*/  HADD2.F32 R0, -RZ, R2.reuse.H0_H0 ;  /* 0x20000002ff007230 */ /* 0x100fe20000004100 */
[----:B------:R-:W-:Y:S01]  /*a550*/  NOP ;  /* 0x0000000000007918 */ /* 0x000fe20000000000 */
[----:B-1----:R1:W-:Y:S01]  /*a560*/  SYNCS.ARRIVE.TRANS64.RED.A1T0 RZ, [R191+URZ], RZ ;  /* 0x000000ffbfff79a7 */ /* 0x0023e200081004ff */
[----:B------:R-:W-:Y:S01]  /*a570*/  HADD2.F32 R2, -RZ, R2.H1_H1 ;  /* 0x30000002ff027230 */ /* 0x000fe20000004100 */
[----:B------:R-:W-:Y:S01]  /*a580*/  F2FP.F16.E4M3.UNPACK_B R128, R160 ;  /* 0x000000a0ff80723e */ /* 0x000fe200020006ff */
[--C-:B------:R-:W-:Y:S01]  /*a590*/  HADD2.F32 R86, -RZ, R149.reuse.H1_H1 ;  /* 0x30000095ff567230 */ /* 0x100fe20000004100 */
[----:B------:R-:W-:Y:S01]  /*a5a0*/  F2FP.F16.E4M3.UNPACK_B R132, R161 ;  /* 0x000000a1ff84723e */ /* 0x000fe200020006ff */
[--C-:B------:R-:W-:Y:S01]  /*a5b0*/  HADD2.F32 R114, -RZ, R116.reuse.H0_H0 ;  /* 0x20000074ff727230 */ /* 0x100fe20000004100 */
[----:B------:R-:W-:Y:S01]  /*a5c0*/  F2FP.F16.E4M3.UNPACK_B R136, R162 ;  /* 0x000000a2ff88723e */ /* 0x000fe200020006ff */
[----:B------:R-:W-:Y:S01]  /*a5d0*/  HADD2.F32 R117, -RZ, R116.H1_H1 ;  /* 0x30000074ff757230 */ /* 0x000fe20000004100 */
[----:B------:R-:W-:Y:S01]  /*a5e0*/  F2FP.F16.E4M3.UNPACK_B R152, R152.H1 ;  /* 0x00000098ff98723e */ /* 0x000fe200030006ff */
        /* <DEDUP_REMOVED lines=12> */
[C---:B------:R-:W-:Y:S01]  /*a6b0*/  FMUL R4, R78.reuse, R4 ;  /* 0x000000044e047220 */ /* 0x040fe20000400000 */
[C---:B------:R-:W-:Y:S01]  /*a6c0*/  FMUL R5, R78.reuse, R5 ;  /* 0x000000054e057220 */ /* 0x040fe20000400000 */
[----:B------:R-:W-:Y:S02]  /*a6d0*/  HADD2.F32 R3, -RZ, R148.H0_H0 ;  /* 0x20000094ff037230 */ /* 0x000fe40000004100 */
        /* <DEDUP_REMOVED lines=9> */
[----:B------:R-:W-:Y:S02]  /*a770*/  HADD2.F32 R130, -RZ, R132.H0_H0 ;  /* 0x20000084ff827230 */ /* 0x000fe40000004100 */
[C---:B------:R-:W-:Y:S01]  /*a780*/  FMUL R6, R78.reuse, R6 ;  /* 0x000000064e067220 */ /* 0x040fe20000400000 */
[----:B------:R-:W-:Y:S02]  /*a790*/  HADD2.F32 R82, -RZ, R148.H1_H1 ;  /* 0x30000094ff527230 */ /* 0x000fe40000004100 */
[C---:B------:R-:W-:Y:S01]  /*a7a0*/  FMUL R7, R78.reuse, R7 ;  /* 0x000000074e077220 */ /* 0x040fe20000400000 */
[----:B------:R-:W-:Y:S02]  /*a7b0*/  HADD2.F32 R85, -RZ, R149.H0_H0 ;  /* 0x20000095ff557230 */ /* 0x000fe40000004100 */
[C---:B------:R-:W-:Y:S01]  /*a7c0*/  FFMA R6, R81.reuse, R3, R6 ;  /* 0x0000000351067223 */ /* 0x040fe20000000006 */
[----:B------:R-:W-:Y:S02]  /*a7d0*/  HADD2.F32 R133, -RZ, R132.H1_H1 ;  /* 0x30000084ff857230 */ /* 0x000fe40000004100 */
[C---:B------:R-:W-:Y:S01]  /*a7e0*/  FFMA R7, R81.reuse, R82, R7 ;  /* 0x0000005251077223 */ /* 0x040fe20000000007 */
[C---:B------:R-:W-:Y:S01]  /*a7f0*/  FFMA R8, R81.reuse, R83, R8 ;  /* 0x0000005351087223 */ /* 0x040fe20000000008 */
[C---:B------:R-:W-:Y:S01]  /*a800*/  FFMA R9, R81.reuse, R84, R9 ;  /* 0x0000005451097223 */ /* 0x040fe20000000009 */
[--C-:B------:R-:W-:Y:S02]  /*a810*/  HADD2.F32 R82, -RZ, R138.reuse.H0_H0 ;  /* 0x2000008aff527230 */ /* 0x100fe40000004100 */
[C---:B------:R-:W-:Y:S01]  /*a820*/  FMUL R10, R78.reuse, R10 ;  /* 0x0000000a4e0a7220 */ /* 0x040fe20000400000 */
[----:B------:R-:W-:Y:S02]  /*a830*/  HADD2.F32 R83, -RZ, R138.H1_H1 ;  /* 0x3000008aff537230 */ /* 0x000fe40000004100 */
[C---:B------:R-:W-:Y:S01]  /*a840*/  FMUL R11, R78.reuse, R11 ;  /* 0x0000000b4e0b7220 */ /* 0x040fe20000400000 */
[----:B------:R-:W-:Y:S02]  /*a850*/  HADD2.F32 R89, -RZ, R150.H0_H0 ;  /* 0x20000096ff597230 */ /* 0x000fe40000004100 */
[C---:B------:R-:W-:Y:S01]  /*a860*/  FFMA R10, R81.reuse, R85, R10 ;  /* 0x00000055510a7223 */ /* 0x040fe2000000000a */
[--C-:B------:R-:W-:Y:S02]  /*a870*/  HADD2.F32 R134, -RZ, R136.reuse.H0_H0 ;  /* 0x20000088ff867230 */ /* 0x100fe40000004100 */
[C---:B------:R-:W-:Y:S01]  /*a880*/  FFMA R11, R81.reuse, R86, R11 ;  /* 0x00000056510b7223 */ /* 0x040fe2000000000b */
[C---:B------:R-:W-:Y:S01]  /*a890*/  FFMA R12, R81.reuse, R87, R12 ;  /* 0x00000057510c7223 */ /* 0x040fe2000000000c */
[----:B------:R-:W-:Y:S01]  /*a8a0*/  FFMA R13, R81, R88, R13 ;  /* 0x00000058510d7223 */ /* 0x000fe2000000000d */
[----:B------:R-:W-:Y:S01]  /*a8b0*/  F2FP.SATFINITE.E4M3.F32.PACK_AB_MERGE_C R86, R7, R6, RZ ;  /* 0x000000060756723e */ /* 0x000fe200048070ff */
[C---:B------:R-:W-:Y:S01]  /*a8c0*/  FMUL R7, R78.reuse, R20 ;  /* 0x000000144e077220 */ /* 0x040fe20000400000 */
[----:B------:R-:W-:Y:S01]  /*a8d0*/  F2FP.SATFINITE.E4M3.F32.PACK_AB_MERGE_C R138, R11, R10, RZ ;  /* 0x0000000a0b8a723e */ /* 0x000fe200048070ff */
[C---:B------:R-:W-:Y:S01]  /*a8e0*/  FMUL R10, R78.reuse, R21 ;  /* 0x000000154e0a7220 */ /* 0x040fe20000400000 */
[C---:B------:R-:W-:Y:S01]  /*a8f0*/  FMUL R21, R78.reuse, R28 ;  /* 0x0000001c4e157220 */ /* 0x040fe20000400000 */
[----:B------:R-:W-:Y:S02]  /*a900*/  HADD2.F32 R137, -RZ, R136.H1_H1 ;  /* 0x30000088ff897230 */ /* 0x000fe40000004100 */
[C---:B------:R-:W-:Y:S01]  /*a910*/  FMUL R14, R78.reuse, R14 ;  /* 0x0000000e4e0e7220 */ /* 0x040fe20000400000 */
[----:B------:R-:W-:Y:S02]  /*a920*/  HADD2.F32 R90, -RZ, R150.H1_H1 ;  /* 0x30000096ff5a7230 */ /* 0x000fe40000004100 */
[C---:B------:R-:W-:Y:S01]  /*a930*/  FMUL R15, R78.reuse, R15 ;  /* 0x0000000f4e0f7220 */ /* 0x040fe20000400000 */
[--C-:B------:R-:W-:Y:S02]  /*a940*/  HADD2.F32 R92, -RZ, R151.reuse.H0_H0 ;  /* 0x20000097ff5c7230 */ /* 0x100fe40000004100 */
[C---:B------:R-:W-:Y:S01]  /*a950*/  FFMA R14, R81.reuse, R89, R14 ;  /* 0x00000059510e7223 */ /* 0x040fe2000000000e */
[----:B------:R-:W-:Y:S02]  /*a960*/  HADD2.F32 R95, -RZ, R151.H1_H1 ;  /* 0x30000097ff5f7230 */ /* 0x000fe40000004100 */
[C---:B------:R-:W-:Y:S01]  /*a970*/  FFMA R15, R81.reuse, R90, R15 ;  /* 0x0000005a510f7223 */ /* 0x040fe2000000000f */
[C---:B------:R-:W-:Y:S01]  /*a980*/  FFMA R0, R81.reuse, R91, R0 ;  /* 0x0000005b51007223 */ /* 0x040fe20000000000 */
[----:B------:R-:W-:Y:S01]  /*a990*/  FFMA R2, R81, R93, R2 ;  /* 0x0000005d51027223 */ /* 0x000fe20000000002 */
[C---:B------:R-:W-:Y:S01]  /*a9a0*/  FMUL R3, R78.reuse, R18 ;  /* 0x000000124e037220 */ /* 0x040fe20000400000 */
[C---:B------:R-:W-:Y:S01]  /*a9b0*/  FMUL R18, R78.reuse, R25 ;  /* 0x000000194e127220 */ /* 0x040fe20000400000 */
[----:B------:R-:W-:Y:S01]  /*a9c0*/  F2FP.SATFINITE.E4M3.F32.PACK_AB_MERGE_C R14, R15, R14, RZ ;  /* 0x0000000e0f0e723e */ /* 0x000fe200048070ff */
[C---:B------:R-:W-:Y:S01]  /*a9d0*/  FMUL R25, R78.reuse, R32 ;  /* 0x000000204e197220 */ /* 0x040fe20000400000 */
[C---:B------:R-:W-:Y:S01]  /*a9e0*/  FFMA R3, R81.reuse, R92, R3 ;  /* 0x0000005c51037223 */ /* 0x040fe20000000003 */
[C---:B------:R-:W-:Y:S01]  /*a9f0*/  FMUL R6, R78.reuse, R19 ;  /* 0x000000134e067220 */ /* 0x040fe20000400000 */
[--C-:B------:R-:W-:Y:S02]  /*aa00*/  HADD2.F32 R96, -RZ, R152.reuse.H0_H0 ;  /* 0x20000098ff607230 */ /* 0x100fe40000004100 */
[C---:B------:R-:W-:Y:S01]  /*aa10*/  FMUL R11, R78.reuse, R22 ;  /* 0x000000164e0b7220 */ /* 0x040fe20000400000 */
[----:B------:R-:W-:Y:S02]  /*aa20*/  HADD2.F32 R99, -RZ, R152.H1_H1 ;  /* 0x30000098ff637230 */ /* 0x000fe40000004100 */
[C---:B------:R-:W-:Y:S01]  /*aa30*/  FFMA R6, R81.reuse, R95, R6 ;  /* 0x0000005f51067223 */ /* 0x040fe20000000006 */
[C---:B------:R-:W-:Y:S01]  /*aa40*/  FFMA R7, R81.reuse, R94, R7 ;  /* 0x0000005e51077223 */ /* 0x040fe20000000007 */
[C---:B------:R-:W-:Y:S01]  /*aa50*/  FFMA R10, R81.reuse, R97, R10 ;  /* 0x00000061510a7223 */ /* 0x040fe2000000000a */
[C---:B------:R-:W-:Y:S01]  /*aa60*/  FFMA R11, R81.reuse, R96, R11 ;  /* 0x00000060510b7223 */ /* 0x040fe2000000000b */
[----:B------:R-:W-:Y:S01]  /*aa70*/  FMUL R22, R78, R29 ;  /* 0x0000001d4e167220 */ /* 0x000fe20000400000 */
[----:B------:R-:W-:Y:S01]  /*aa80*/  F2FP.SATFINITE.E4M3.F32.PACK_AB_MERGE_C R3, R6, R3, RZ ;  /* 0x000000030603723e */ /* 0x000fe200048070ff */
[C---:B------:R-:W-:Y:S01]  /*aa90*/  FMUL R29, R78.reuse, R36 ;  /* 0x000000244e1d7220 */ /* 0x040fe20000400000 */
        /* <DEDUP_REMOVED lines=11> */
[----:B------:R-:W-:Y:S01]  /*ab50*/  FMUL R20, R78, R27 ;  /* 0x0000001b4e147220 */ /* 0x000fe20000400000 */
[--C-:B------:R-:W-:Y:S01]  /*ab60*/  HADD2.F32 R104, -RZ, R154.reuse.H0_H0 ;  /* 0x2000009aff687230 */ /* 0x100fe20000004100 */
[----:B------:R-:W-:Y:S01]  /*ab70*/  F2FP.SATFINITE.E4M3.F32.PACK_AB_MERGE_C R16, R10, R7, R16 ;  /* 0x000000070a10723e */ /* 0x000fe20004807010 */
[----:B------:R-:W-:Y:S02]  /*ab80*/  HADD2.F32 R107, -RZ, R154.H1_H1 ;  /* 0x3000009aff6b7230 */ /* 0x000fe40000004100 */
        /* <DEDUP_REMOVED lines=28> */
[----:B------:R-:W-:Y:S01]  /*ad50*/  F2FP.F16.E4M3.UNPACK_B R159, R159.H1 ;  /* 0x0000009fff9f723e */ /* 0x000fe200030006ff */
[----:B------:R-:W-:Y:S01]  /*ad60*/  FMUL R38, R78, R45 ;  /* 0x0000002d4e267220 */ /* 0x000fe20000400000 */
[----:B------:R-:W-:Y:S01]  /*ad70*/  F2FP.SATFINITE.E4M3.F32.PACK_AB_MERGE_C R19, R28, R27, RZ ;  /* 0x0000001b1c13723e */ /* 0x000fe200048070ff */
[----:B------:R-:W-:Y:S01]  /*ad80*/  FFMA R31, R81, R112, R31 ;  /* 0x00000070511f7223 */ /* 0x000fe2000000001f */
[C---:B------:R-:W-:Y:S01]  /*ad90*/  FMUL R45, R78.reuse, R52 ;  /* 0x000000344e2d7220 */ /* 0x040fe20000400000 */
[C---:B------:R-:W-:Y:S01]  /*ada0*/  FMUL R52, R78.reuse, R59 ;  /* 0x0000003b4e347220 */ /* 0x040fe20000400000 */
[----:B------:R-:W-:Y:S01]  /*adb0*/  F2FP.F16.E4M3.UNPACK_B R160, R160.H1 ;  /* 0x000000a0ffa0723e */ /* 0x000fe200030006ff */
[C---:B------:R-:W-:Y:S01]  /*adc0*/  FMUL R59, R78.reuse, R66 ;  /* 0x000000424e3b7220 */ /* 0x040fe20000400000 */
[----:B------:R-:W-:Y:S01]  /*add0*/  F2FP.SATFINITE.E4M3.F32.PACK_AB_MERGE_C R66, R13, R12, R14 ;  /* 0x0000000c0d42723e */ /* 0x000fe2000480700e */
        /* <DEDUP_REMOVED lines=11> */
[C---:B------:R-:W-:Y:S01]  /*ae90*/  FFMA R35, R81.reuse, R116, R35 ;  /* 0x0000007451237223 */ /* 0x040fe20000000023 */
[C---:B------:R-:W-:Y:S01]  /*aea0*/  FMUL R36, R78.reuse, R43 ;  /* 0x0000002b4e247220 */ /* 0x040fe20000400000 */
[--C-:B------:R-:W-:Y:S02]  /*aeb0*/  HADD2.F32 R120, -RZ, R158.reuse.H0_H0 ;  /* 0x2000009eff787230 */ /* 0x100fe40000004100 */
[C---:B------:R-:W-:Y:S01]  /*aec0*/  FMUL R39, R78.reuse, R46 ;  /* 0x0000002e4e277220 */ /* 0x040fe20000400000 */
[----:B------:R-:W-:Y:S02]  /*aed0*/  HADD2.F32 R123, -RZ, R158.H1_H1 ;  /* 0x3000009eff7b7230 */ /* 0x000fe40000004100 */
        /* <DEDUP_REMOVED lines=11> */
[C---:B------:R-:W-:Y:S01]  /*af90*/  FFMA R42, R81.reuse, R125, R42 ;  /* 0x0000007d512a7223 */ /* 0x040fe2000000002a */
[C---:B------:R-:W-:Y:S01]  /*afa0*/  FMUL R46, R78.reuse, R53 ;  /* 0x000000354e2e7220 */ /* 0x040fe20000400000 */
[--C-:B------:R-:W-:Y:S02]  /*afb0*/  HADD2.F32 R128, -RZ, R160.reuse.H0_H0 ;  /* 0x200000a0ff807230 */ /* 0x100fe40000004100 */
[C---:B------:R-:W-:Y:S01]  /*afc0*/  FMUL R50, R78.reuse, R57 ;  /* 0x000000394e327220 */ /* 0x040fe20000400000 */
[C---:B------:R-:W-:Y:S01]  /*afd0*/  FMUL R51, R78.reuse, R58 ;  /* 0x0000003a4e337220 */ /* 0x040fe20000400000 */
[C---:B------:R-:W-:Y:S01]  /*afe0*/  FMUL R53, R78.reuse, R60 ;  /* 0x0000003c4e357220 */ /* 0x040fe20000400000 */
[C---:B------:R-:W-:Y:S01]  /*aff0*/  FFMA R43, R81.reuse, R124, R43 ;  /* 0x0000007c512b7223 */ /* 0x040fe2000000002b */
[----:B------:R-:W-:Y:S02]  /*b000*/  HADD2.F32 R131, -RZ, R160.H1_H1 ;  /* 0x300000a0ff837230 */ /* 0x000fe40000004100 */
[C---:B------:R-:W-:Y:S01]  /*b010*/  FMUL R47, R78.reuse, R54 ;  /* 0x000000364e2f7220 */ /* 0x040fe20000400000 */
[C---:B------:R-:W-:Y:S01]  /*b020*/  FMUL R57, R78.reuse, R64 ;  /* 0x000000404e397220 */ /* 0x040fe20000400000 */
[C---:B------:R-:W-:Y:S01]  /*b030*/  FMUL R58, R78.reuse, R65 ;  /* 0x000000414e3a7220 */ /* 0x040fe20000400000 */
[C---:B------:R-:W-:Y:S01]  /*b040*/  FMUL R60, R78.reuse, R67 ;  /* 0x000000434e3c7220 */ /* 0x040fe20000400000 */
[----:B------:R-:W-:Y:S01]  /*b050*/  FFMA R44, R81, R127, R44 ;  /* 0x0000007f512c7223 */ /* 0x000fe2000000002c */
[C---:B------:R-:W-:Y:S01]  /*b060*/  FMUL R48, R78.reuse, R55 ;  /* 0x000000374e307220 */ /* 0x040fe20000400000 */
[----:B------:R-:W-:Y:S01]  /*b070*/  F2FP.SATFINITE.E4M3.F32.PACK_AB_MERGE_C R64, R5, R4, R86 ;  /* 0x000000040540723e */ /* 0x000fe20004807056 */
[----:B------:R-:W-:Y:S01]  /*b080*/  FFMA R45, R81, R126, R45 ;  /* 0x0000007e512d7223 */ /* 0x000fe2000000002d */
[----:B------:R-:W-:Y:S01]  /*b090*/  F2FP.SATFINITE.E4M3.F32.PACK_AB_MERGE_C R65, R9, R8, R138 ;  /* 0x000000080941723e */ /* 0x000fe2000480708a */
[----:B------:R-:W-:Y:S01]  /*b0a0*/  FMUL R49, R78, R56 ;  /* 0x000000384e317220 */ /* 0x000fe20000400000 */
[----:B------:R-:W-:Y:S01]  /*b0b0*/  F2FP.SATFINITE.E4M3.F32.PACK_AB_MERGE_C R67, R2, R0, R3 ;  /* 0x000000000243723e */ /* 0x000fe20004807003 */
[C---:B------:R-:W-:Y:S01]  /*b0c0*/  FFMA R46, R81.reuse, R129, R46 ;  /* 0x00000081512e7223 */ /* 0x040fe2000000002e */
[----:B------:R-:W-:Y:S01]  /*b0d0*/  F2FP.F16.E4M3.UNPACK_B R162, R162.H1 ;  /* 0x000000a2ffa2723e */ /* 0x000fe200030006ff */
[--C-:B------:R-:W-:Y:S02]  /*b0e0*/  HADD2.F32 R132, -RZ, R161.reuse.H0_H0 ;  /* 0x200000a1ff847230 */ /* 0x100fe40000004100 */
[C---:B------:R-:W-:Y:S01]  /*b0f0*/  FFMA R47, R81.reuse, R128, R47 ;  /* 0x00000080512f7223 */ /* 0x040fe2000000002f */
[----:B------:R1:W-:Y:S01]  /*b100*/  STS.128 [R172+UR49+0xa200], R64 ;  /* 0x00a20040ac007988 */ /* 0x0003e20008000c31 */
[----:B------:R-:W-:Y:S02]  /*b110*/  HADD2.F32 R135, -RZ, R161.H1_H1 ;  /* 0x300000a1ff877230 */ /* 0x000fe40000004100 */
[C---:B------:R-:W-:Y:S01]  /*b120*/  FFMA R48, R81.reuse, R131, R48 ;  /* 0x0000008351307223 */ /* 0x040fe20000000030 */
[C---:B------:R-:W-:Y:S01]  /*b130*/  FFMA R49, R81.reuse, R130, R49 ;  /* 0x0000008251317223 */ /* 0x040fe20000000031 */
[----:B------:R-:W-:Y:S01]  /*b140*/  F2FP.F16.E4M3.UNPACK_B R163, R163.H1 ;  /* 0x000000a3ffa3723e */ /* 0x000fe200030006ff */
[C---:B------:R-:W-:Y:S01]  /*b150*/  FFMA R50, R81.reuse, R133, R50 ;  /* 0x0000008551327223 */ /* 0x040fe20000000032 */
[----:B------:R-:W-:Y:S01]  /*b160*/  FMUL R54, R78, R61 ;  /* 0x0000003d4e367220 */ /* 0x000fe20000400000 */
[--C-:B------:R-:W-:Y:S01]  /*b170*/  HADD2.F32 R136, -RZ, R162.reuse.H0_H0 ;  /* 0x200000a2ff887230 */ /* 0x100fe20000004100 */
[----:B------:R1:W-:Y:S01]  /*b180*/  STS.128 [R193+0xa010], R16 ;  /* 0x00a01010c1007388 */ /* 0x0003e20000000c00 */
[----:B------:R-:W-:Y:S01]  /*b190*/  F2FP.SATFINITE.E4M3.F32.PACK_AB_MERGE_C R35, R36, R35, RZ ;  /* 0x000000232423723e */ /* 0x000fe200048070ff */
[C---:B------:R-:W-:Y:S01]  /*b1a0*/  FFMA R51, R81.reuse, R132, R51 ;  /* 0x0000008451337223 */ /* 0x040fe20000000033 */
[----:B------:R-:W-:Y:S01]  /*b1b0*/  F2FP.SATFINITE.E4M3.F32.PACK_AB_MERGE_C R39, R40, R39, RZ ;  /* 0x000000272827723e */ /* 0x000fe200048070ff */
[----:B------:R-:W-:Y:S02]  /*b1c0*/  HADD2.F32 R139, -RZ, R162.H1_H1 ;  /* 0x300000a2ff8b7230 */ /* 0x000fe40000004100 */
[C---:B------:R-:W-:Y:S01]  /*b1d0*/  FMUL R55, R78.reuse, R62 ;  /* 0x0000003e4e377220 */ /* 0x040fe20000400000 */
[C---:B------:R-:W-:Y:S01]  /*b1e0*/  FFMA R52, R81.reuse, R135, R52 ;  /* 0x0000008751347223 */ /* 0x040fe20000000034 */
[----:B------:R-:W-:Y:S01]  /*b1f0*/  FMUL R56, R78, R63 ;  /* 0x0000003f4e387220 */ /* 0x000fe20000400000 */
[C---:B------:R-:W-:Y:S01]  /*b200*/  FFMA R53, R81.reuse, R134, R53 ;  /* 0x0000008651357223 */ /* 0x040fe20000000035 */
[C---:B------:R-:W-:Y:S01]  /*b210*/  FFMA R54, R81.reuse, R137, R54 ;  /* 0x0000008951367223 */ /* 0x040fe20000000036 */
[--C-:B------:R-:W-:Y:S02]  /*b220*/  HADD2.F32 R84, -RZ, R163.reuse.H0_H0 ;  /* 0x200000a3ff547230 */ /* 0x100fe40000004100 */
[C---:B------:R-:W-:Y:S01]  /*b230*/  FFMA R55, R81.reuse, R136, R55 ;  /* 0x0000008851377223 */ /* 0x040fe20000000037 */
[----:B------:R-:W-:Y:S02]  /*b240*/  HADD2.F32 R85, -RZ, R163.H1_H1 ;  /* 0x300000a3ff557230 */ /* 0x000fe40000004100 */
[C---:B------:R-:W-:Y:S01]  /*b250*/  FFMA R56, R81.reuse, R139, R56 ;  /* 0x0000008b51387223 */ /* 0x040fe20000000038 */
[----:B------:R-:W-:Y:S01]  /*b260*/  F2FP.SATFINITE.E4M3.F32.PACK_AB_MERGE_C R43, R44, R43, RZ ;  /* 0x0000002b2c2b723e */ /* 0x000fe200048070ff */
[C---:B------:R-:W-:Y:S01]  /*b270*/  FFMA R57, R81.reuse, R82, R57 ;  /* 0x0000005251397223 */ /* 0x040fe20000000039 */
[C---:B------:R-:W-:Y:S01]  /*b280*/  FFMA R58, R81.reuse, R83, R58 ;  /* 0x00000053513a7223 */ /* 0x040fe2000000003a */
[C---:B------:R-:W-:Y:S01]  /*b290*/  FFMA R59, R81.reuse, R84, R59 ;  /* 0x00000054513b7223 */ /* 0x040fe2000000003b */
[----:B------:R-:W-:Y:S01]  /*b2a0*/  F2FP.SATFINITE.E4M3.F32.PACK_AB_MERGE_C R33, R34, R33, R35 ;  /* 0x000000212221723e */ /* 0x000fe20004807023 */
[----:B------:R-:W-:Y:S01]  /*b2b0*/  FFMA R60, R81, R85, R60 ;  /* 0x00000055513c7223 */ /* 0x000fe2000000003c */
[----:B------:R-:W-:Y:S02]  /*b2c0*/  F2FP.SATFINITE.E4M3.F32.PACK_AB_MERGE_C R32, R30, R29, R32 ;  /* 0x0000001d1e20723e */ /* 0x000fe40004807020 */
        /* <DEDUP_REMOVED lines=11> */
[----:B------:R-:W-:Y:S03]  /*b380*/  IADD3 R76, PT, PT, R76, 0x1, RZ ;  /* 0x000000014c4c7810 */ /* 0x000fe60007ffe0ff */
        /* <DEDUP_REMOVED lines=18> */
.L_x_141:
[----:B------:R-:W-:Y:S05]  /*b4b0*/  BSYNC.RECONVERGENT B0 ;  /* 0x0000000000007941 */ /* 0x000fea0003800200 */
.L_x_140:
[----:B------:R-:W-:Y:S01]  /*b4c0*/  BAR.SYNC.DEFER_BLOCKING 0x1, 0x80 ;  /* 0x0042000000007b1d */ /* 0x000fe20000010000 */
[----:B------:R-:W-:Y:S01]  /*b4d0*/  ISETP.NE.AND P2, PT, R190, RZ, PT ;  /* 0x000000ffbe00720c */ /* 0x000fe20003f45270 */
[----:B------:R-:W-:Y:S01]  /*b4e0*/  IMAD.IADD R20, R75, 0x1, R147 ;  /* 0x000000014b147824 */ /* 0x000fe200078e0293 */
[----:B------:R-:W-:Y:S01]  /*b4f0*/  ISETP.NE.AND P0, PT, R192, 0x2, PT ;  /* 0x00000002c000780c */ /* 0x000fe20003f05270 */
[----:B------:R-:W-:Y:S01]  /*b500*/  IMAD.IADD R21, R77, 0x1, R170 ;  /* 0x000000014d157824 */ /* 0x000fe200078e02aa */
[----:B------:R-:W-:Y:S02]  /*b510*/  ISETP.NE.AND P1, PT, R76, 0x2, PT ;  /* 0x000000024c00780c */ /* 0x000fe40003f25270 */
[----:B------:R-:W-:Y:S02]  /*b520*/  SEL R3, RZ, 0x1, P0 ;  /* 0x00000001ff037807 */ /* 0x000fe40000000000 */
[----:B------:R-:W-:Y:S02]  /*b530*/  SEL R0, RZ, 0x1, P1 ;  /* 0x00000001ff007807 */ /* 0x000fe40000800000 */
[----:B------:R-:W-:Y:S02]  /*b540*/  LOP3.LUT R182, R182, R3, RZ, 0x3c, !PT ;  /* 0x00000003b6b67212 */ /* 0x000fe400078e3cff */
[----:B------:R-:W-:Y:S02]  /*b550*/  LOP3.LUT R183, R183, R0, RZ, 0x3c, !PT ;  /* 0x00000000b7b77212 */ /* 0x000fe400078e3cff */
[----:B------:R-:W-:Y:S02]  /*b560*/  @P2 R2UR UR36, R179 ;  /* 0x00000000b32422ca */ /* 0x000fe400000e0000 */
[----:B------:R-:W-:Y:S02]  /*b570*/  SEL R192, R192, RZ, P0 ;  /* 0x000000ffc0c07207 */ /* 0x000fe40000000000 */
[----:B------:R-:W-:Y:S01]  /*b580*/  SEL R76, R76, RZ, P1 ;  /* 0x000000ff4c4c7207 */ /* 0x000fe20000800000 */
[----:B------:R-:W-:Y:S10]  /*b590*/  @P2 BRA `(.L_x_142) ;  /* 0xffffff9800dc2947 */ /* 0x000ff4000383ffff */
[----:B------:R-:W-:Y:S05]  /*b5a0*/  EXIT ;  /* 0x000000000000794d */ /* 0x000fea0003800000 */
.L_x_24:
[----:B--2---:R2:W4:Y:S02]  /*b5b0*/  SYNCS.PHASECHK.TRANS64.TRYWAIT P0, [R3+URZ+0xd0], R2 ;  /* 0x0000d002030075a7 */ /* 0x00452400080011ff */
[----:B----4-:R-:W-:Y:S05]  /*b5c0*/  @!P0 NANOSLEEP.SYNCS 0x989680 ;  /* 0x009896800000895d */ /* 0x010fea0003900000 */
[----:B------:R-:W4:Y:S02]  /*b5d0*/  @!P0 SYNCS.PHASECHK.TRANS64 P0, [R3+URZ+0xd0], R2 ;  /* 0x0000d002030085a7 */ /* 0x000f2400080010ff */
[----:B----4-:R-:W-:Y:S05]  /*b5e0*/  @!P0 BRA `(.L_x_24) ;  /* 0xfffffffc00f08947 */ /* 0x010fea000383ffff */
[----:B------:R-:W-:Y:S05]  /*b5f0*/  BRA `(.L_x_143) ;  /* 0xffffff6000687947 */ /* 0x000fea000383ffff */
.L_x_27:
[----:B-1----:R-:W-:-:S07]  /*b600*/  MOV R2, UR33 ;  /* 0x0000002100027c02 */ /* 0x002fce0008000f00 */
.L_x_144:
[----:B-1----:R1:W2:Y:S02]  /*b610*/  SYNCS.PHASECHK.TRANS64.TRYWAIT P0, [R2+URZ+0x18], R5 ;  /* 0x00001805020075a7 */ /* 0x0022a400080011ff */
[----:B--2---:R-:W-:Y:S05]  /*b620*/  @!P0 NANOSLEEP.SYNCS 0x989680 ;  /* 0x009896800000895d */ /* 0x004fea0003900000 */
[----:B------:R-:W2:Y:S02]  /*b630*/  @!P0 SYNCS.PHASECHK.TRANS64 P0, [R2+URZ+0x18], R5 ;  /* 0x00001805020085a7 */ /* 0x000ea400080010ff */
[----:B--2---:R-:W-:Y:S05]  /*b640*/  @!P0 BRA `(.L_x_144) ;  /* 0xfffffffc00f08947 */ /* 0x004fea000383ffff */
[----:B------:R-:W-:Y:S05]  /*b650*/  BRA `(.L_x_26) ;  /* 0xffffff6000cc7947 */ /* 0x000fea000383ffff */
.L_x_34:
[----:B-1----:R-:W-:-:S07]  /*b660*/  MOV R2, UR17 ;  /* 0x0000001100027c02 */ /* 0x002fce0008000f00 */
.L_x_145:
[----:B-1----:R1:W2:Y:S02]  /*b670*/  SYNCS.PHASECHK.TRANS64.TRYWAIT P0, [R2+URZ+0x18], R5 ;  /* 0x00001805020075a7 */ /* 0x0022a400080011ff */
[----:B--2---:R-:W-:Y:S05]  /*b680*/  @!P0 NANOSLEEP.SYNCS 0x989680 ;  /* 0x009896800000895d */ /* 0x004fea0003900000 */
[----:B------:R-:W2:Y:S02]  /*b690*/  @!P0 SYNCS.PHASECHK.TRANS64 P0, [R2+URZ+0x18], R5 ;  /* 0x00001805020085a7 */ /* 0x000ea400080010ff */
[----:B--2---:R-:W-:Y:S05]  /*b6a0*/  @!P0 BRA `(.L_x_145) ;  /* 0xfffffffc00f08947 */ /* 0x004fea000383ffff */
[----:B------:R-:W-:Y:S05]  /*b6b0*/  BRA `(.L_x_33) ;  /* 0xffffff6400847947 */ /* 0x000fea000383ffff */
.L_x_39:
[----:B-1----:R1:W2:Y:S02]  /*b6c0*/  SYNCS.PHASECHK.TRANS64.TRYWAIT P0, [R2+URZ+0x80], R3 ;  /* 0x00008003020075a7 */ /* 0x0022a400080011ff */
[----:B--2---:R-:W-:Y:S05]  /*b6d0*/  @!P0 NANOSLEEP.SYNCS 0x989680 ;  /* 0x009896800000895d */ /* 0x004fea0003900000 */
[----:B------:R-:W2:Y:S02]  /*b6e0*/  @!P0 SYNCS.PHASECHK.TRANS64 P0, [R2+URZ+0x80], R3 ;  /* 0x00008003020085a7 */ /* 0x000ea400080010ff */
[----:B--2---:R-:W-:Y:S05]  /*b6f0*/  @!P0 BRA `(.L_x_39) ;  /* 0xfffffffc00f08947 */ /* 0x004fea000383ffff */
[----:B------:R-:W-:Y:S05]  /*b700*/  BRA `(.L_x_146) ;  /* 0xffffff6800247947 */ /* 0x000fea000383ffff */
.L_x_43:
[----:B---3--:R-:W-:-:S07]  /*b710*/  MOV R0, UR4 ;  /* 0x0000000400007c02 */ /* 0x008fce0008000f00 */
.L_x_147:
[----:B-1----:R1:W2:Y:S02]  /*b720*/  SYNCS.PHASECHK.TRANS64.TRYWAIT P0, [R0+URZ], R3 ;  /* 0x00000003000075a7 */ /* 0x0022a400080011ff */
[----:B--2---:R-:W-:Y:S05]  /*b730*/  @!P0 NANOSLEEP.SYNCS 0x989680 ;  /* 0x009896800000895d */ /* 0x004fea0003900000 */
[----:B------:R-:W2:Y:S02]  /*b740*/  @!P0 SYNCS.PHASECHK.TRANS64 P0, [R0+URZ], R3 ;  /* 0x00000003000085a7 */ /* 0x000ea400080010ff */
[----:B--2---:R-:W-:Y:S05]  /*b750*/  @!P0 BRA `(.L_x_147) ;  /* 0xfffffffc00f08947 */ /* 0x004fea000383ffff */
[----:B------:R-:W-:Y:S05]  /*b760*/  BRA `(.L_x_148) ;  /* 0xffffff6c00947947 */ /* 0x000fea000383ffff */
.L_x_44:
[----:B---3--:R-:W-:-:S07]  /*b770*/  MOV R0, UR4 ;  /* 0x0000000400007c02 */ /* 0x008fce0008000f00 */
.L_x_149:
[----:B-1----:R1:W2:Y:S02]  /*b780*/  SYNCS.PHASECHK.TRANS64.TRYWAIT P0, [R0+URZ], R3 ;  /* 0x00000003000075a7 */ /* 0x0022a400080011ff */
[----:B--2---:R-:W-:Y:S05]  /*b790*/  @!P0 NANOSLEEP.SYNCS 0x989680 ;  /* 0x009896800000895d */ /* 0x004fea0003900000 */
[----:B------:R-:W2:Y:S02]  /*b7a0*/  @!P0 SYNCS.PHASECHK.TRANS64 P0, [R0+URZ], R3 ;  /* 0x00000003000085a7 */ /* 0x000ea400080010ff */
[----:B--2---:R-:W-:Y:S05]  /*b7b0*/  @!P0 BRA `(.L_x_149) ;  /* 0xfffffffc00f08947 */ /* 0x004fea000383ffff */
[----:B------:R-:W-:Y:S05]  /*b7c0*/  BRA `(.L_x_150) ;  /* 0xffffff6c00a07947 */ /* 0x000fea000383ffff */
.L_x_47:
[----:B-1----:R1:W2:Y:S02]  /*b7d0*/  SYNCS.PHASECHK.TRANS64.TRYWAIT P0, [R0+URZ+0xc0], R5 ;  /* 0x0000c005000075a7 */ /* 0x0022a400080011ff */
[----:B--2---:R-:W-:Y:S05]  /*b7e0*/  @!P0 NANOSLEEP.SYNCS 0x989680 ;  /* 0x009896800000895d */ /* 0x004fea0003900000 */
[----:B------:R-:W2:Y:S02]  /*b7f0*/  @!P0 SYNCS.PHASECHK.TRANS64 P0, [R0+URZ+0xc0], R5 ;  /* 0x0000c005000085a7 */ /* 0x000ea400080010ff */
[----:B--2---:R-:W-:Y:S05]  /*b800*/  @!P0 BRA `(.L_x_47) ;  /* 0xfffffffc00f08947 */ /* 0x004fea000383ffff */
[----:B------:R-:W-:Y:S05]  /*b810*/  BRA `(.L_x_151) ;  /* 0xffffff7000007947 */ /* 0x000fea000383ffff */
.L_x_48:
[----:B------:R-:W-:-:S07]  /*b820*/  MOV R0, UR5 ;  /* 0x0000000500007c02 */ /* 0x000fce0008000f00 */
.L_x_152:
[----:B-1----:R1:W2:Y:S02]  /*b830*/  SYNCS.PHASECHK.TRANS64.TRYWAIT P0, [R0+URZ+0x90], R7 ;  /* 0x00009007000075a7 */ /* 0x0022a400080011ff */
[----:B--2---:R-:W-:Y:S05]  /*b840*/  @!P0 NANOSLEEP.SYNCS 0x989680 ;  /* 0x009896800000895d */ /* 0x004fea0003900000 */
[----:B------:R-:W2:Y:S02]  /*b850*/  @!P0 SYNCS.PHASECHK.TRANS64 P0, [R0+URZ+0x90], R7 ;  /* 0x00009007000085a7 */ /* 0x000ea400080010ff */
[----:B--2---:R-:W-:Y:S05]  /*b860*/  @!P0 BRA `(.L_x_152) ;  /* 0xfffffffc00f08947 */ /* 0x004fea000383ffff */
[----:B------:R-:W-:Y:S05]  /*b870*/  BRA `(.L_x_153) ;  /* 0xffffff7000107947 */ /* 0x000fea000383ffff */
.L_x_49:
[----:B-1----:R1:W2:Y:S02]  /*b880*/  SYNCS.PHASECHK.TRANS64.TRYWAIT P1, [R0+URZ+0x80], R5 ;  /* 0x00008005000075a7 */ /* 0x0022a400080211ff */
[----:B--2---:R-:W-:Y:S05]  /*b890*/  @!P1 NANOSLEEP.SYNCS 0x989680 ;  /* 0x009896800000995d */ /* 0x004fea0003900000 */
[----:B------:R-:W2:Y:S02]  /*b8a0*/  @!P1 SYNCS.PHASECHK.TRANS64 P1, [R0+URZ+0x80], R5 ;  /* 0x00008005000095a7 */ /* 0x000ea400080210ff */
[----:B--2---:R-:W-:Y:S05]  /*b8b0*/  @!P1 BRA `(.L_x_49) ;  /* 0xfffffffc00f09947 */ /* 0x004fea000383ffff */
[----:B------:R-:W-:Y:S05]  /*b8c0*/  BRA `(.L_x_154) ;  /* 0xffffff7000407947 */ /* 0x000fea000383ffff */
.L_x_52:
[----:B------:R-:W-:-:S07]  /*b8d0*/  MOV R0, UR5 ;  /* 0x0000000500007c02 */ /* 0x000fce0008000f00 */
.L_x_155:
[----:B-1----:R1:W2:Y:S02]  /*b8e0*/  SYNCS.PHASECHK.TRANS64.TRYWAIT P0, [R0+URZ+0x90], R3 ;  /* 0x00009003000075a7 */ /* 0x0022a400080011ff */
[----:B--2---:R-:W-:Y:S05]  /*b8f0*/  @!P0 NANOSLEEP.SYNCS 0x989680 ;  /* 0x009896800000895d */ /* 0x004fea0003900000 */
[----:B------:R-:W2:Y:S02]  /*b900*/  @!P0 SYNCS.PHASECHK.TRANS64 P0, [R0+URZ+0x90], R3 ;  /* 0x00009003000085a7 */ /* 0x000ea400080010ff */
[----:B--2---:R-:W-:Y:S05]  /*b910*/  @!P0 BRA `(.L_x_155) ;  /* 0xfffffffc00f08947 */ /* 0x004fea000383ffff */
[----:B------:R-:W-:Y:S05]  /*b920*/  BRA `(.L_x_51) ;  /* 0xffffff7000947947 */ /* 0x000fea000383ffff */
.L_x_61:
[----:B-1----:R-:W-:-:S04]  /*b930*/  MOV R4, UR6 ;  /* 0x0000000600047c02 */ /* 0x002fc80008000f00 */
[----:B------:R1:W2:Y:S03]  /*b940*/  SYNCS.PHASECHK.TRANS64.TRYWAIT P0, [R4+URZ+0x8], R5 ;  /* 0x00000805040075a7 */ /* 0x0002a600080011ff */
[----:B--2---:R-:W-:Y:S05]  /*b950*/  @!P0 NANOSLEEP.SYNCS 0x989680 ;  /* 0x009896800000895d */ /* 0x004fea0003900000 */
[----:B------:R-:W2:Y:S02]  /*b960*/  @!P0 SYNCS.PHASECHK.TRANS64 P0, [R4+URZ+0x8], R5 ;  /* 0x00000805040085a7 */ /* 0x000ea400080010ff */
[----:B--2---:R-:W-:Y:S05]  /*b970*/  @!P0 BRA `(.L_x_61) ;  /* 0xfffffffc00ec8947 */ /* 0x004fea000383ffff */
[----:B------:R-:W-:Y:S05]  /*b980*/  BRA `(.L_x_60) ;  /* 0xffffff7400487947 */ /* 0x000fea000383ffff */
.L_x_63:
[----:B------:R-:W-:Y:S01]  /*b990*/  BSSY B0, `(.L_x_156) ;  /* 0x0000006000007945 */ /* 0x000fe20003800000 */
[----:B------:R-:W-:-:S07]  /*b9a0*/  MOV R15, 0xffffffff ;  /* 0xffffffff000f7802 */ /* 0x000fce0000000f00 */
[----:B-1---5:R-:W-:Y:S05]  /*b9b0*/  WARPSYNC.COLLECTIVE R15, `(.L_x_157) ;  /* 0x000000000f0c7348 */ /* 0x022fea0003c00000 */
[----:B------:R-:W-:Y:S02]  /*b9c0*/  ELECT P6, UR79, PT ;  /* 0x00000000004f782f */ /* 0x000fe400038c0000 */
[----:B------:R-:W-:Y:S01]  /*b9d0*/  MOV R14, UR79 ;  /* 0x0000004f000e7c02 */ /* 0x000fe20008000f00 */
[----:B-1---5:R-:W-:Y:S10]  /*b9e0*/  ENDCOLLECTIVE ;  /* 0x000000000000791b */ /* 0x022ff40003800000 */
.L_x_157:
[----:B------:R-:W-:Y:S05]  /*b9f0*/  BSYNC B0 ;  /* 0x0000000000007941 */ /* 0x000fea0003800000 */
.L_x_156:
[----:B------:R-:W-:Y:S05]  /*ba00*/  BRA `(.L_x_158) ;  /* 0xffffff7400787947 */ /* 0x000fea000383ffff */
.L_x_65:
[----:B-1----:R-:W-:-:S04]  /*ba10*/  MOV R2, UR6 ;  /* 0x0000000600027c02 */ /* 0x002fc80008000f00 */
[----:B------:R1:W2:Y:S03]  /*ba20*/  SYNCS.PHASECHK.TRANS64.TRYWAIT P0, [R2+URZ+0x8], R3 ;  /* 0x00000803020075a7 */ /* 0x0002a600080011ff */
[----:B--2---:R-:W-:Y:S05]  /*ba30*/  @!P0 NANOSLEEP.SYNCS 0x989680 ;  /* 0x009896800000895d */ /* 0x004fea0003900000 */
[----:B------:R-:W2:Y:S02]  /*ba40*/  @!P0 SYNCS.PHASECHK.TRANS64 P0, [R2+URZ+0x8], R3 ;  /* 0x00000803020085a7 */ /* 0x000ea400080010ff */
[----:B--2---:R-:W-:Y:S05]  /*ba50*/  @!P0 BRA `(.L_x_65) ;  /* 0xfffffffc00ec8947 */ /* 0x004fea000383ffff */
[----:B------:R-:W-:Y:S05]  /*ba60*/  BRA `(.L_x_64) ;  /* 0xffffff74007c7947 */ /* 0x000fea000383ffff */
.L_x_66:
[----:B-1----:R1:W2:Y:S02]  /*ba70*/  SYNCS.PHASECHK.TRANS64.TRYWAIT P0, [R0+URZ+0x80], R5 ;  /* 0x00008005000075a7 */ /* 0x0022a400080011ff */
[----:B--2---:R-:W-:Y:S05]  /*ba80*/  @!P0 NANOSLEEP.SYNCS 0x989680 ;  /* 0x009896800000895d */ /* 0x004fea0003900000 */
[----:B------:R-:W2:Y:S02]  /*ba90*/  @!P0 SYNCS.PHASECHK.TRANS64 P0, [R0+URZ+0x80], R5 ;  /* 0x00008005000085a7 */ /* 0x000ea400080010ff */
[----:B--2---:R-:W-:Y:S05]  /*baa0*/  @!P0 BRA `(.L_x_66) ;  /* 0xfffffffc00f08947 */ /* 0x004fea000383ffff */
[----:B------:R-:W-:Y:S05]  /*bab0*/  BRA `(.L_x_159) ;  /* 0xffffff7800587947 */ /* 0x000fea000383ffff */
.L_x_68:
[----:B------:R-:W-:-:S07]  /*bac0*/  MOV R0, UR10 ;  /* 0x0000000a00007c02 */ /* 0x000fce0008000f00 */
.L_x_160:
[----:B-1----:R1:W2:Y:S02]  /*bad0*/  SYNCS.PHASECHK.TRANS64.TRYWAIT P0, [R0+URZ+0xb0], R5 ;  /* 0x0000b005000075a7 */ /* 0x0022a400080011ff */
[----:B--2---:R-:W-:Y:S05]  /*bae0*/  @!P0 NANOSLEEP.SYNCS 0x989680 ;  /* 0x009896800000895d */ /* 0x004fea0003900000 */
[----:B------:R-:W2:Y:S02]  /*baf0*/  @!P0 SYNCS.PHASECHK.TRANS64 P0, [R0+URZ+0xb0], R5 ;  /* 0x0000b005000085a7 */ /* 0x000ea400080010ff */
[----:B--2---:R-:W-:Y:S05]  /*bb00*/  @!P0 BRA `(.L_x_160) ;  /* 0xfffffffc00f08947 */ /* 0x004fea000383ffff */
[----:B------:R-:W-:Y:S05]  /*bb10*/  BRA `(.L_x_161) ;  /* 0xffffff7800a47947 */ /* 0x000fea000383ffff */
.L_x_71:
[----:B------:R-:W-:Y:S07]  /*bb20*/  MOV R0, UR9 ;  /* 0x0000000900007c02 */ /* 0x000fee0008000f00 */
.L_x_162:
[----:B-1----:R1:W2:Y:S02]  /*bb30*/  SYNCS.PHASECHK.TRANS64.TRYWAIT P0, [R0+URZ], R5 ;  /* 0x00000005000075a7 */ /* 0x0022a400080011ff */
[----:B--2---:R-:W-:Y:S05]  /*bb40*/  @!P0 NANOSLEEP.SYNCS 0x989680 ;  /* 0x009896800000895d */ /* 0x004fea0003900000 */
[----:B------:R-:W2:Y:S02]  /*bb50*/  @!P0 SYNCS.PHASECHK.TRANS64 P0, [R0+URZ], R5 ;  /* 0x00000005000085a7 */ /* 0x000ea400080010ff */
[----:B--2---:R-:W-:Y:S05]  /*bb60*/  @!P0 BRA `(.L_x_162) ;  /* 0xfffffffc00f08947 */ /* 0x004fea000383ffff */
[----:B------:R-:W-:Y:S05]  /*bb70*/  BRA `(.L_x_70) ;  /* 0xffffff7800b87947 */ /* 0x000fea000383ffff */
.L_x_75:
[----:B-1----:R-:W-:-:S07]  /*bb80*/  MOV R0, UR5 ;  /* 0x0000000500007c02 */ /* 0x002fce0008000f00 */
.L_x_163:
[----:B-1----:R1:W2:Y:S02]  /*bb90*/  SYNCS.PHASECHK.TRANS64.TRYWAIT P0, [R0+URZ], R3 ;  /* 0x00000003000075a7 */ /* 0x0022a400080011ff */
[----:B--2---:R-:W-:Y:S05]  /*bba0*/  @!P0 NANOSLEEP.SYNCS 0x989680 ;  /* 0x009896800000895d */ /* 0x004fea0003900000 */
[----:B------:R-:W2:Y:S02]  /*bbb0*/  @!P0 SYNCS.PHASECHK.TRANS64 P0, [R0+URZ], R3 ;  /* 0x00000003000085a7 */ /* 0x000ea400080010ff */
[----:B--2---:R-:W-:Y:S05]  /*bbc0*/  @!P0 BRA `(.L_x_163) ;  /* 0xfffffffc00f08947 */ /* 0x004fea000383ffff */
[----:B------:R-:W-:Y:S05]  /*bbd0*/  BRA `(.L_x_164) ;  /* 0xffffff7c00847947 */ /* 0x000fea000383ffff */
.L_x_78:
[----:B------:R-:W-:-:S07]  /*bbe0*/  MOV R0, UR8 ;  /* 0x0000000800007c02 */ /* 0x000fce0008000f00 */
.L_x_165:
[----:B-1----:R1:W2:Y:S02]  /*bbf0*/  SYNCS.PHASECHK.TRANS64.TRYWAIT P1, [R0+URZ+0xe0], R3 ;  /* 0x0000e003000075a7 */ /* 0x0022a400080211ff */
[----:B--2---:R-:W-:Y:S05]  /*bc00*/  @!P1 NANOSLEEP.SYNCS 0x989680 ;  /* 0x009896800000995d */ /* 0x004fea0003900000 */
[----:B------:R-:W2:Y:S02]  /*bc10*/  @!P1 SYNCS.PHASECHK.TRANS64 P1, [R0+URZ+0xe0], R3 ;  /* 0x0000e003000095a7 */ /* 0x000ea400080210ff */
[----:B--2---:R-:W-:Y:S05]  /*bc20*/  @!P1 BRA `(.L_x_165) ;  /* 0xfffffffc00f09947 */ /* 0x004fea000383ffff */
[----:B------:R-:W-:Y:S05]  /*bc30*/  BRA `(.L_x_166) ;  /* 0xffffff7c00d07947 */ /* 0x000fea000383ffff */
.L_x_83:
[----:B--2---:R2:W4:Y:S02]  /*bc40*/  SYNCS.PHASECHK.TRANS64.TRYWAIT P0, [R0+URZ+0x80], R3 ;  /* 0x00008003000075a7 */ /* 0x00452400080011ff */
[----:B----4-:R-:W-:Y:S05]  /*bc50*/  @!P0 NANOSLEEP.SYNCS 0x989680 ;  /* 0x009896800000895d */ /* 0x010fea0003900000 */
[----:B------:R-:W4:Y:S02]  /*bc60*/  @!P0 SYNCS.PHASECHK.TRANS64 P0, [R0+URZ+0x80], R3 ;  /* 0x00008003000085a7 */ /* 0x000f2400080010ff */
[----:B----4-:R-:W-:Y:S05]  /*bc70*/  @!P0 BRA `(.L_x_83) ;  /* 0xfffffffc00f08947 */ /* 0x010fea000383ffff */
[----:B------:R-:W-:Y:S05]  /*bc80*/  BRA `(.L_x_167) ;  /* 0xffffff8000e47947 */ /* 0x000fea000383ffff */
.L_x_86:
[----:B------:R-:W-:Y:S07]  /*bc90*/  MOV R0, UR7 ;  /* 0x0000000700007c02 */ /* 0x000fee0008000f00 */
.L_x_168:
[----:B--2---:R2:W4:Y:S02]  /*bca0*/  SYNCS.PHASECHK.TRANS64.TRYWAIT P0, [R0+URZ+0x78], R3 ;  /* 0x00007803000075a7 */ /* 0x00452400080011ff */
[----:B----4-:R-:W-:Y:S05]  /*bcb0*/  @!P0 NANOSLEEP.SYNCS 0x989680 ;  /* 0x009896800000895d */ /* 0x010fea0003900000 */
[----:B------:R-:W4:Y:S02]  /*bcc0*/  @!P0 SYNCS.PHASECHK.TRANS64 P0, [R0+URZ+0x78], R3 ;  /* 0x00007803000085a7 */ /* 0x000f2400080010ff */
[----:B----4-:R-:W-:Y:S05]  /*bcd0*/  @!P0 BRA `(.L_x_168) ;  /* 0xfffffffc00f08947 */ /* 0x010fea000383ffff */
[----:B------:R-:W-:Y:S05]  /*bce0*/  BRA `(.L_x_85) ;  /* 0xffffff8400c47947 */ /* 0x000fea000383ffff */
.L_x_89:
[----:B------:R-:W-:Y:S07]  /*bcf0*/  MOV R3, UR7 ;  /* 0x0000000700037c02 */ /* 0x000fee0008000f00 */
.L_x_169:
[----:B-1----:R1:W2:Y:S02]  /*bd00*/  SYNCS.PHASECHK.TRANS64.TRYWAIT P0, [R3+URZ+0x50], R12 ;  /* 0x0000500c030075a7 */ /* 0x0022a400080011ff */
[----:B--2---:R-:W-:Y:S05]  /*bd10*/  @!P0 NANOSLEEP.SYNCS 0x989680 ;  /* 0x009896800000895d */ /* 0x004fea0003900000 */
[----:B------:R-:W2:Y:S02]  /*bd20*/  @!P0 SYNCS.PHASECHK.TRANS64 P0, [R3+URZ+0x50], R12 ;  /* 0x0000500c030085a7 */ /* 0x000ea400080010ff */
[----:B--2---:R-:W-:Y:S05]  /*bd30*/  @!P0 BRA `(.L_x_169) ;  /* 0xfffffffc00f08947 */ /* 0x004fea000383ffff */
[----:B------:R-:W-:Y:S05]  /*bd40*/  BRA `(.L_x_170) ;  /* 0xffffff88003c7947 */ /* 0x000fea000383ffff */
.L_x_90:
[----:B-1----:R-:W-:Y:S07]  /*bd50*/  MOV R3, UR7 ;  /* 0x0000000700037c02 */ /* 0x002fee0008000f00 */
.L_x_171:
[----:B-1----:R1:W2:Y:S02]  /*bd60*/  SYNCS.PHASECHK.TRANS64.TRYWAIT P0, [R3+URZ+0x58], R12 ;  /* 0x0000580c030075a7 */ /* 0x0022a400080011ff */
[----:B--2---:R-:W-:Y:S05]  /*bd70*/  @!P0 NANOSLEEP.SYNCS 0x989680 ;  /* 0x009896800000895d */ /* 0x004fea0003900000 */
[----:B------:R-:W2:Y:S02]  /*bd80*/  @!P0 SYNCS.PHASECHK.TRANS64 P0, [R3+URZ+0x58], R12 ;  /* 0x0000580c030085a7 */ /* 0x000ea400080010ff */
[----:B--2---:R-:W-:Y:S05]  /*bd90*/  @!P0 BRA `(.L_x_171) ;  /* 0xfffffffc00f08947 */ /* 0x004fea000383ffff */
[----:B------:R-:W-:Y:S05]  /*bda0*/  BRA `(.L_x_172) ;  /* 0xffffff8800787947 */ /* 0x000fea000383ffff */
.L_x_91:
[----:B-1----:R-:W-:Y:S07]  /*bdb0*/  MOV R3, UR7 ;  /* 0x0000000700037c02 */ /* 0x002fee0008000f00 */
.L_x_173:
[----:B-1----:R1:W2:Y:S02]  /*bdc0*/  SYNCS.PHASECHK.TRANS64.TRYWAIT P0, [R3+URZ+0x60], R12 ;  /* 0x0000600c030075a7 */ /* 0x0022a400080011ff */
[----:B--2---:R-:W-:Y:S05]  /*bdd0*/  @!P0 NANOSLEEP.SYNCS 0x989680 ;  /* 0x009896800000895d */ /* 0x004fea0003900000 */
[----:B------:R-:W2:Y:S02]  /*bde0*/  @!P0 SYNCS.PHASECHK.TRANS64 P0, [R3+URZ+0x60], R12 ;  /* 0x0000600c030085a7 */ /* 0x000ea400080010ff */
[----:B--2---:R-:W-:Y:S05]  /*bdf0*/  @!P0 BRA `(.L_x_173) ;  /* 0xfffffffc00f08947 */ /* 0x004fea000383ffff */
[----:B------:R-:W-:Y:S05]  /*be00*/  BRA `(.L_x_174) ;  /* 0xffffff8800c07947 */ /* 0x000fea000383ffff */
.L_x_92:
[----:B------:R-:W-:Y:S07]  /*be10*/  MOV R3, UR7 ;  /* 0x0000000700037c02 */ /* 0x000fee0008000f00 */
.L_x_175:
[----:B-1----:R1:W2:Y:S02]  /*be20*/  SYNCS.PHASECHK.TRANS64.TRYWAIT P0, [R3+URZ+0x68], R12 ;  /* 0x0000680c030075a7 */ /* 0x0022a400080011ff */
[----:B--2---:R-:W-:Y:S05]  /*be30*/  @!P0 NANOSLEEP.SYNCS 0x989680 ;  /* 0x009896800000895d */ /* 0x004fea0003900000 */
[----:B------:R-:W2:Y:S02]  /*be40*/  @!P0 SYNCS.PHASECHK.TRANS64 P0, [R3+URZ+0x68], R12 ;  /* 0x0000680c030085a7 */ /* 0x000ea400080010ff */
[----:B--2---:R-:W-:Y:S05]  /*be50*/  @!P0 BRA `(.L_x_175) ;  /* 0xfffffffc00f08947 */ /* 0x004fea000383ffff */
[----:B------:R-:W-:Y:S05]  /*be60*/  BRA `(.L_x_176) ;  /* 0xffffff8c00487947 */ /* 0x000fea000383ffff */
.L_x_94:
[----:B------:R-:W-:-:S07]  /*be70*/  MOV R0, UR7 ;  /* 0x0000000700007c02 */ /* 0x000fce0008000f00 */
.L_x_177:
[----:B-1----:R1:W4:Y:S02]  /*be80*/  SYNCS.PHASECHK.TRANS64.TRYWAIT P0, [R0+URZ+0x50], R3 ;  /* 0x00005003000075a7 */ /* 0x00232400080011ff */
[----:B----4-:R-:W-:Y:S05]  /*be90*/  @!P0 NANOSLEEP.SYNCS 0x989680 ;  /* 0x009896800000895d */ /* 0x010fea0003900000 */
[----:B------:R-:W4:Y:S02]  /*bea0*/  @!P0 SYNCS.PHASECHK.TRANS64 P0, [R0+URZ+0x50], R3 ;  /* 0x00005003000085a7 */ /* 0x000f2400080010ff */
[----:B----4-:R-:W-:Y:S05]  /*beb0*/  @!P0 BRA `(.L_x_177) ;  /* 0xfffffffc00f08947 */ /* 0x010fea000383ffff */
[----:B------:R-:W-:Y:S05]  /*bec0*/  BRA `(.L_x_178) ;  /* 0xffffff8c00b87947 */ /* 0x000fea000383ffff */
.L_x_95:
[----:B-1----:R-:W-:-:S07]  /*bed0*/  MOV R0, UR7 ;  /* 0x0000000700007c02 */ /* 0x002fce0008000f00 */
.L_x_179:
[----:B-1----:R1:W4:Y:S02]  /*bee0*/  SYNCS.PHASECHK.TRANS64.TRYWAIT P0, [R0+URZ+0x58], R3 ;  /* 0x00005803000075a7 */ /* 0x00232400080011ff */
[----:B----4-:R-:W-:Y:S05]  /*bef0*/  @!P0 NANOSLEEP.SYNCS 0x989680 ;  /* 0x009896800000895d */ /* 0x010fea0003900000 */
[----:B------:R-:W4:Y:S02]  /*bf00*/  @!P0 SYNCS.PHASECHK.TRANS64 P0, [R0+URZ+0x58], R3 ;  /* 0x00005803000085a7 */ /* 0x000f2400080010ff */
[----:B----4-:R-:W-:Y:S05]  /*bf10*/  @!P0 BRA `(.L_x_179) ;  /* 0xfffffffc00f08947 */ /* 0x010fea000383ffff */
[----:B------:R-:W-:Y:S05]  /*bf20*/  BRA `(.L_x_180) ;  /* 0xffffff8c00a87947 */ /* 0x000fea000383ffff */
.L_x_96:
[----:B-1----:R-:W-:-:S07]  /*bf30*/  MOV R0, UR7 ;  /* 0x0000000700007c02 */ /* 0x002fce0008000f00 */
.L_x_181:
[----:B-1----:R1:W4:Y:S02]  /*bf40*/  SYNCS.PHASECHK.TRANS64.TRYWAIT P0, [R0+URZ+0x60], R3 ;  /* 0x00006003000075a7 */ /* 0x00232400080011ff */
[----:B----4-:R-:W-:Y:S05]  /*bf50*/  @!P0 NANOSLEEP.SYNCS 0x989680 ;  /* 0x009896800000895d */ /* 0x010fea0003900000 */
[----:B------:R-:W4:Y:S02]  /*bf60*/  @!P0 SYNCS.PHASECHK.TRANS64 P0, [R0+URZ+0x60], R3 ;  /* 0x00006003000085a7 */ /* 0x000f2400080010ff */
[----:B----4-:R-:W-:Y:S05]  /*bf70*/  @!P0 BRA `(.L_x_181) ;  /* 0xfffffffc00f08947 */ /* 0x010fea000383ffff */
[----:B------:R-:W-:Y:S05]  /*bf80*/  BRA `(.L_x_182) ;  /* 0xffffff8c00987947 */ /* 0x000fea000383ffff */
.L_x_98:
[----:B--2---:R2:W3:Y:S02]  /*bf90*/  SYNCS.PHASECHK.TRANS64.TRYWAIT P0, [R0+URZ+0x80], R3 ;  /* 0x00008003000075a7 */ /* 0x0044e400080011ff */
[----:B---3--:R-:W-:Y:S05]  /*bfa0*/  @!P0 NANOSLEEP.SYNCS 0x989680 ;  /* 0x009896800000895d */ /* 0x008fea0003900000 */
[----:B------:R-:W3:Y:S02]  /*bfb0*/  @!P0 SYNCS.PHASECHK.TRANS64 P0, [R0+URZ+0x80], R3 ;  /* 0x00008003000085a7 */ /* 0x000ee400080010ff */
[----:B---3--:R-:W-:Y:S05]  /*bfc0*/  @!P0 BRA `(.L_x_98) ;  /* 0xfffffffc00f08947 */ /* 0x008fea000383ffff */
[----:B------:R-:W-:Y:S05]  /*bfd0*/  BRA `(.L_x_183) ;  /* 0xffffff9000607947 */ /* 0x000fea000383ffff */
.L_x_109:
[----:B-1----:R1:W3:Y:S02]  /*bfe0*/  SYNCS.PHASECHK.TRANS64.TRYWAIT P1, [R3+URZ+0x30], R0 ;  /* 0x00003000030075a7 */ /* 0x0022e400080211ff */
[----:B---3--:R-:W-:Y:S05]  /*bff0*/  @!P1 NANOSLEEP.SYNCS 0x989680 ;  /* 0x009896800000995d */ /* 0x008fea0003900000 */
[----:B------:R-:W3:Y:S02]  /*c000*/  @!P1 SYNCS.PHASECHK.TRANS64 P1, [R3+URZ+0x30], R0 ;  /* 0x00003000030095a7 */ /* 0x000ee400080210ff */
[----:B---3--:R-:W-:Y:S05]  /*c010*/  @!P1 BRA `(.L_x_109) ;  /* 0xfffffffc00f09947 */ /* 0x008fea000383ffff */
[----:B------:R-:W-:Y:S05]  /*c020*/  BRA `(.L_x_108) ;  /* 0xffffff9c00847947 */ /* 0x000fea000383ffff */
.L_x_111:
[----:B-1----:R1:W4:Y:S02]  /*c030*/  SYNCS.PHASECHK.TRANS64.TRYWAIT P0, [R191+URZ+0xa0], R2 ;  /* 0x0000a002bf0075a7 */ /* 0x00232400080011ff */
[----:B----4-:R-:W-:Y:S05]  /*c040*/  @!P0 NANOSLEEP.SYNCS 0x989680 ;  /* 0x009896800000895d */ /* 0x010fea0003900000 */
[----:B------:R-:W4:Y:S02]  /*c050*/  @!P0 SYNCS.PHASECHK.TRANS64 P0, [R191+URZ+0xa0], R2 ;  /* 0x0000a002bf0085a7 */ /* 0x000f2400080010ff */
[----:B----4-:R-:W-:Y:S05]  /*c060*/  @!P0 BRA `(.L_x_111) ;  /* 0xfffffffc00f08947 */ /* 0x010fea000383ffff */
[----:B------:R-:W-:Y:S05]  /*c070*/  BRA `(.L_x_110) ;  /* 0xffffff9c00e07947 */ /* 0x000fea000383ffff */
.L_x_120:
[----:B--2---:R2:W3:Y:S02]  /*c080*/  SYNCS.PHASECHK.TRANS64.TRYWAIT P0, [R206+URZ+0x30], R3 ;  /* 0x00003003ce0075a7 */ /* 0x0044e400080011ff */
[----:B---3--:R-:W-:Y:S05]  /*c090*/  @!P0 NANOSLEEP.SYNCS 0x989680 ;  /* 0x009896800000895d */ /* 0x008fea0003900000 */
[----:B------:R-:W3:Y:S02]  /*c0a0*/  @!P0 SYNCS.PHASECHK.TRANS64 P0, [R206+URZ+0x30], R3 ;  /* 0x00003003ce0085a7 */ /* 0x000ee400080010ff */
[----:B---3--:R-:W-:Y:S05]  /*c0b0*/  @!P0 BRA `(.L_x_120) ;  /* 0xfffffffc00f08947 */ /* 0x008fea000383ffff */
[----:B------:R-:W-:Y:S05]  /*c0c0*/  BRA `(.L_x_119) ;  /* 0xffffffb000ec7947 */ /* 0x000fea000383ffff */
.L_x_129:
[----:B--2---:R2:W3:Y:S02]  /*c0d0*/  SYNCS.PHASECHK.TRANS64.TRYWAIT P0, [R0+URZ+0x30], R7 ;  /* 0x00003007000075a7 */ /* 0x0044e400080011ff */
[----:B---3--:R-:W-:Y:S05]  /*c0e0*/  @!P0 NANOSLEEP.SYNCS 0x989680 ;  /* 0x009896800000895d */ /* 0x008fea0003900000 */
[----:B------:R-:W3:Y:S02]  /*c0f0*/  @!P0 SYNCS.PHASECHK.TRANS64 P0, [R0+URZ+0x30], R7 ;  /* 0x00003007000085a7 */ /* 0x000ee400080010ff */
[----:B---3--:R-:W-:Y:S05]  /*c100*/  @!P0 BRA `(.L_x_129) ;  /* 0xfffffffc00f08947 */ /* 0x008fea000383ffff */
[----:B------:R-:W-:Y:S05]  /*c110*/  BRA `(.L_x_128) ;  /* 0xffffffc800447947 */ /* 0x000fea000383ffff */
.L_x_138:
[----:B--2---:R2:W3:Y:S02]  /*c120*/  SYNCS.PHASECHK.TRANS64.TRYWAIT P0, [R0+URZ+0x30], R3 ;  /* 0x00003003000075a7 */ /* 0x0044e400080011ff */
[----:B---3--:R-:W-:Y:S05]  /*c130*/  @!P0 NANOSLEEP.SYNCS 0x989680 ;  /* 0x009896800000895d */ /* 0x008fea0003900000 */
[----:B------:R-:W3:Y:S02]  /*c140*/  @!P0 SYNCS.PHASECHK.TRANS64 P0, [R0+URZ+0x30], R3 ;  /* 0x00003003000085a7 */ /* 0x000ee400080010ff */
[----:B---3--:R-:W-:Y:S05]  /*c150*/  @!P0 BRA `(.L_x_138) ;  /* 0xfffffffc00f08947 */ /* 0x008fea000383ffff */
[----:B------:R-:W-:Y:S05]  /*c160*/  BRA `(.L_x_137) ;  /* 0xffffffdc00a87947 */ /* 0x000fea000383ffff */
        .weak           $__internal_0_$__cuda_sm10x_tcgen05_guardrail_trap_col_being_dealloced_not_returned_by_alloc
        .type           $__internal_0_$__cuda_sm10x_tcgen05_guardrail_trap_col_being_dealloced_not_returned_by_alloc,@function
        .size           $__internal_0_$__cuda_sm10x_tcgen05_guardrail_trap_col_being_dealloced_not_returned_by_alloc,($__internal_1_$__cuda_sm10x_tcgen05_guardrail_trap_phase_invalid_during_alloc - $__internal_0_$__cuda_sm10x_tcgen05_guardrail_trap_col_being_dealloced_not_returned_by_alloc)
$__internal_0_$__cuda_sm10x_tcgen05_guardrail_trap_col_being_dealloced_not_returned_by_alloc:
[----:B------:R-:W-:Y:S05]  /*c170*/  BPT.TRAP 0x1 ;  /* 0x000000040000795c */ /* 0x000fea0000300000 */
[----:B------:R-:W-:-:S04]  /*c180*/  HFMA2 R3, -RZ, RZ, 0, 0 ;  /* 0x00000000ff037431 */ /* 0x000fc800000001ff */
[----:B------:R-:W-:Y:S05]  /*c190*/  RET.REL.NODEC R2 `(_ZN7cutlass13device_kernelINS_4gemm6kernel13GemmUniversalIN4cute5tupleIJiiiiEEENS1_10collective13CollectiveMmaINS1_35MainloopSm100TmaUmmaWarpSpecializedILi3ELi2ELi2ENS5_IJNS4_1CILi2EEENSA_ILi1EEESC_EEEEENS5_IJNSA_ILi256EEESF_NSA_ILi64EEEEEENS_12float_e4m3_tENS5_IJlSC_lEEESI_SJ_NS4_8TiledMMAINS4_8MMA_AtomIJNS4_10MMA_TraitsINS4_25SM100_MMA_F8F6F4_2x1SM_SSEJSI_SI_fSF_SF_NS4_17integral_constantINS4_4UMMA5MajorELSQ_0EEESR_NSO_INSP_7ScaleInELSS_0EEEST_EEEEEENS4_6LayoutINS5_IJSC_SC_SC_EEENS5_IJNSA_ILi0EEESY_SY_EEEEENS5_IJNS4_10UnderscoreES11_S11_EEEEENS4_18SM100_TMA_2SM_LOADENS4_14ComposedLayoutINS4_7SwizzleILi2ELi4ELi3EEENS4_18smem_ptr_flag_bitsILi8EEENSW_INS5_IJNSA_ILi8EEESG_EEENS5_IJSG_SC_EEEEEEEvNS4_8identityES14_S1E_vS1F_EENS_8epilogue10collective18CollectiveEpilogueINS1H_23Sm100TmaWarpSpecializedILi4ELi2ELi64ELb0ELb0EEEJNS5_IJNSA_ILi128EEESF_SG_EEENS5_IJNSW_IS1M_SC_EENSW_ISG_SC_EEEEESI_SJ_SI_SJ_NS1H_6fusion15FusionCallbacksIS1L_NS1R_17LinearCombinationISI_fSI_fLNS_15FloatRoundStyleE2EEES1N_S1Q_JEEENS4_5SM1004TMEM4LOAD26SM100_TMEM_LOAD_32dp32b64xENS4_13SM90_TMA_LOADES1E_NS4_39AutoVectorizingCopyWithAssumedAlignmentILi128EEENS4_14SM90_TMA_STOREES1E_S23_S23_EEEvvEEEEvNT_6ParamsE) ;  /* 0xffffff3c02987950 */ /* 0x000fea0003c3ffff */
        .weak           $__internal_1_$__cuda_sm10x_tcgen05_guardrail_trap_phase_invalid_during_alloc
        .type           $__internal_1_$__cuda_sm10x_tcgen05_guardrail_trap_phase_invalid_during_alloc,@function
        .size           $__internal_1_$__cuda_sm10x_tcgen05_guardrail_trap_phase_invalid_during_alloc,($__internal_2_$__cuda_sm10x_tcgen05_guardrail_trap_unallocated_columns_being_dealloced - $__internal_1_$__cuda_sm10x_tcgen05_guardrail_trap_phase_invalid_during_alloc)
$__internal_1_$__cuda_sm10x_tcgen05_guardrail_trap_phase_invalid_during_alloc:
[----:B------:R-:W-:Y:S05]  /*c1a0*/  BPT.TRAP 0x1 ;  /* 0x000000040000795c */ /* 0x000fea0000300000 */
[----:B------:R-:W-:-:S04]  /*c1b0*/  MOV R3, 0x0 ;  /* 0x0000000000037802 */ /* 0x000fc80000000f00 */
[----:B------:R-:W-:Y:S05]  /*c1c0*/  RET.REL.NODEC R2 `(_ZN7cutlass13device_kernelINS_4gemm6kernel13GemmUniversalIN4cute5tupleIJiiiiEEENS1_10collective13CollectiveMmaINS1_35MainloopSm100TmaUmmaWarpSpecializedILi3ELi2ELi2ENS5_IJNS4_1CILi2EEENSA_ILi1EEESC_EEEEENS5_IJNSA_ILi256EEESF_NSA_ILi64EEEEEENS_12float_e4m3_tENS5_IJlSC_lEEESI_SJ_NS4_8TiledMMAINS4_8MMA_AtomIJNS4_10MMA_TraitsINS4_25SM100_MMA_F8F6F4_2x1SM_SSEJSI_SI_fSF_SF_NS4_17integral_constantINS4_4UMMA5MajorELSQ_0EEESR_NSO_INSP_7ScaleInELSS_0EEEST_EEEEEENS4_6LayoutINS5_IJSC_SC_SC_EEENS5_IJNSA_ILi0EEESY_SY_EEEEENS5_IJNS4_10UnderscoreES11_S11_EEEEENS4_18SM100_TMA_2SM_LOADENS4_14ComposedLayoutINS4_7SwizzleILi2ELi4ELi3EEENS4_18smem_ptr_flag_bitsILi8EEENSW_INS5_IJNSA_ILi8EEESG_EEENS5_IJSG_SC_EEEEEEEvNS4_8identityES14_S1E_vS1F_EENS_8epilogue10collective18CollectiveEpilogueINS1H_23Sm100TmaWarpSpecializedILi4ELi2ELi64ELb0ELb0EEEJNS5_IJNSA_ILi128EEESF_SG_EEENS5_IJNSW_IS1M_SC_EENSW_ISG_SC_EEEEESI_SJ_SI_SJ_NS1H_6fusion15FusionCallbacksIS1L_NS1R_17LinearCombinationISI_fSI_fLNS_15FloatRoundStyleE2EEES1N_S1Q_JEEENS4_5SM1004TMEM4LOAD26SM100_TMEM_LOAD_32dp32b64xENS4_13SM90_TMA_LOADES1E_NS4_39AutoVectorizingCopyWithAssumedAlignmentILi128EEENS4_14SM90_TMA_STOREES1E_S23_S23_EEEvvEEEEvNT_6ParamsE) ;  /* 0xffffff3c028c7950 */ /* 0x000fea0003c3ffff */
        .weak           $__internal_2_$__cuda_sm10x_tcgen05_guardrail_trap_unallocated_columns_being_dealloced
        .type           $__internal_2_$__cuda_sm10x_tcgen05_guardrail_trap_unallocated_columns_being_dealloced,@function
        .size           $__internal_2_$__cuda_sm10x_tcgen05_guardrail_trap_unallocated_columns_being_dealloced,(.L_x_185 - $__internal_2_$__cuda_sm10x_tcgen05_guardrail_trap_unallocated_columns_being_dealloced)
$__internal_2_$__cuda_sm10x_tcgen05_guardrail_trap_unallocated_columns_being_dealloced:
[----:B------:R-:W-:Y:S05]  /*c1d0*/  BPT.TRAP 0x1 ;  /* 0x000000040000795c */ /* 0x000fea0000300000 */
[----:B------:R-:W-:-:S04]  /*c1e0*/  HFMA2 R3, -RZ, RZ, 0, 0 ;  /* 0x00000000ff037431 */ /* 0x000fc800000001ff */
[----:B------:R-:W-:Y:S05]  /*c1f0*/  RET.REL.NODEC R2 `(_ZN7cutlass13device_kernelINS_4gemm6kernel13GemmUniversalIN4cute5tupleIJiiiiEEENS1_10collective13CollectiveMmaINS1_35MainloopSm100TmaUmmaWarpSpecializedILi3ELi2ELi2ENS5_IJNS4_1CILi2EEENSA_ILi1EEESC_EEEEENS5_IJNSA_ILi256EEESF_NSA_ILi64EEEEEENS_12float_e4m3_tENS5_IJlSC_lEEESI_SJ_NS4_8TiledMMAINS4_8MMA_AtomIJNS4_10MMA_TraitsINS4_25SM100_MMA_F8F6F4_2x1SM_SSEJSI_SI_fSF_SF_NS4_17integral_constantINS4_4UMMA5MajorELSQ_0EEESR_NSO_INSP_7ScaleInELSS_0EEEST_EEEEEENS4_6LayoutINS5_IJSC_SC_SC_EEENS5_IJNSA_ILi0EEESY_SY_EEEEENS5_IJNS4_10UnderscoreES11_S11_EEEEENS4_18SM100_TMA_2SM_LOADENS4_14ComposedLayoutINS4_7SwizzleILi2ELi4ELi3EEENS4_18smem_ptr_flag_bitsILi8EEENSW_INS5_IJNSA_ILi8EEESG_EEENS5_IJSG_SC_EEEEEEEvNS4_8identityES14_S1E_vS1F_EENS_8epilogue10collective18CollectiveEpilogueINS1H_23Sm100TmaWarpSpecializedILi4ELi2ELi64ELb0ELb0EEEJNS5_IJNSA_ILi128EEESF_SG_EEENS5_IJNSW_IS1M_SC_EENSW_ISG_SC_EEEEESI_SJ_SI_SJ_NS1H_6fusion15FusionCallbacksIS1L_NS1R_17LinearCombinationISI_fSI_fLNS_15FloatRoundStyleE2EEES1N_S1Q_JEEENS4_5SM1004TMEM4LOAD26SM100_TMEM_LOAD_32dp32b64xENS4_13SM90_TMA_LOADES1E_NS4_39AutoVectorizingCopyWithAssumedAlignmentILi128EEENS4_14SM90_TMA_STOREES1E_S23_S23_EEEvvEEEEvNT_6ParamsE) ;  /* 0xffffff3c02807950 */ /* 0x000fea0003c3ffff */
.L_x_184:
[----:B------:R-:W-:-:S00]  /*c200*/  BRA `(.L_x_184) ;  /* 0xfffffffc00fc7947 */ /* 0x000fc0000383ffff */
[----:B------:R-:W-:-:S00]  /*c210*/  NOP ;  /* 0x0000000000007918 */ /* 0x000fc00000000000 */
        /* <DEDUP_REMOVED lines=14> */
.L_x_185:


//--------------------- .nv.global.init           --------------------------
	.section	.nv.global.init,"aw",@progbits
.nv.global.init:
	.type		$str$27,@object
	.size		$str$27,($str$28 - $str$27)
$str$27:
        /*0000*/ 	.byte	0x28, 0x61, 0x64, 0x64, 0x72, 0x65, 0x73, 0x73, 0x20, 0x26, 0x20, 0x6d, 0x61, 0x73, 0x6b, 0x29
        /*0010*/ 	.byte	0x20, 0x3d, 0x3d, 0x20, 0x30, 0x00
	.type		$str$28,@object
	.size		$str$28,($str$26 - $str$28)
$str$28:
        /*0016*/ 	.byte	0x2f, 0x74, 0x6d, 0x70, 0x2f, 0x63, 0x75, 0x74, 0x6c, 0x61, 0x73, 0x73, 0x5f, 0x73, 0x77, 0x65
        /*0026*/ 	.byte	0x65, 0x70, 0x5f, 0x73, 0x72, 0x63, 0x2f, 0x69, 0x6e, 0x63, 0x6c, 0x75, 0x64, 0x65, 0x2f, 0x63
        /*0036*/ 	.byte	0x75, 0x74, 0x65, 0x2f, 0x70, 0x6f, 0x69, 0x6e, 0x74, 0x65, 0x72, 0x5f, 0x66, 0x6c, 0x61, 0x67
        /*0046*/ 	.byte	0x67, 0x65, 0x64, 0x2e, 0x68, 0x70, 0x70, 0x00
	.type		$str$26,@object
	.size		$str$26,($str$25 - $str$26)
$str$26:
        /*004e*/ 	.byte	0x2f, 0x74, 0x6d, 0x70, 0x2f, 0x63, 0x75, 0x74, 0x6c, 0x61, 0x73, 0x73, 0x5f, 0x73, 0x77, 0x65
        /*005e*/ 	.byte	0x65, 0x70, 0x5f, 0x73, 0x72, 0x63, 0x2f, 0x69, 0x6e, 0x63, 0x6c, 0x75, 0x64, 0x65, 0x2f, 0x63
        /*006e*/ 	.byte	0x75, 0x74, 0x65, 0x2f, 0x61, 0x74, 0x6f, 0x6d, 0x2f, 0x63, 0x6f, 0x70, 0x79, 0x5f, 0x74, 0x72
        /*007e*/ 	.byte	0x61, 0x69, 0x74, 0x73, 0x5f, 0x73, 0x6d, 0x31, 0x30, 0x30, 0x2e, 0x68, 0x70, 0x70, 0x00
	.type		$str$25,@object
	.size		$str$25,(__unnamed_1 - $str$25)
$str$25:
        /*008d*/ 	.byte	0x28, 0x28, 0x75, 0x69, 0x6e, 0x74, 0x33, 0x32, 0x5f, 0x74, 0x28, 0x74, 0x68, 0x72, 0x65, 0x61
        /*009d*/ 	.byte	0x64, 0x49, 0x64, 0x78, 0x2e, 0x78, 0x29, 0x20, 0x2f, 0x20, 0x33, 0x32, 0x29, 0x20, 0x25, 0x20
        /*00ad*/ 	.byte	0x34, 0x29, 0x20, 0x3d, 0x3d, 0x20, 0x28, 0x28, 0x28, 0x74, 0x6d, 0x65, 0x6d, 0x5f, 0x61, 0x64
        /*00bd*/ 	.byte	0x64, 0x72, 0x20, 0x3e, 0x3e, 0x20, 0x31, 0x36, 0x29, 0x20, 0x2f, 0x20, 0x33, 0x32, 0x29, 0x20
        /*00cd*/ 	.byte	0x25, 0x20, 0x34, 0x29, 0x00
	.type		__unnamed_1,@object
	.size		__unnamed_1,(__unnamed_2 - __unnamed_1)
__unnamed_1:
        /*00d2*/ 	.byte	0x61, 0x75, 0x74, 0x6f, 0x20, 0x63, 0x75, 0x74, 0x65, 0x3a, 0x3a, 0x61, 0x73, 0x5f, 0x70, 0x6f
        /* <DEDUP_REMOVED lines=24> */
        /*0262*/ 	.byte	0x43, 0x3c, 0x38, 0x31, 0x39, 0x32, 0x3e, 0x3e, 0x3e, 0x3e, 0x5d, 0x00
	.type		__unnamed_2,@object
	.size		__unnamed_2,(__unnamed_3 - __unnamed_2)
__unnamed_2:
        /* <DEDUP_REMOVED lines=26> */
	.type		__unnamed_3,@object
	.size		__unnamed_3,(.L_3 - __unnamed_3)
__unnamed_3:
        /* <DEDUP_REMOVED lines=42> */
        /*06aa*/ 	.byte	0x3e, 0x3e, 0x3e, 0x3e, 0x5d, 0x00
.L_3:


//--------------------- .nv.shared._ZN7cutlass13device_kernelINS_4gemm6kernel13GemmUniversalIN4cute5tupleIJiiiiEEENS1_10collective13CollectiveMmaINS1_35MainloopSm100TmaUmmaWarpSpecializedILi3ELi2ELi2ENS5_IJNS4_1CILi2EEENSA_ILi1EEESC_EEEEENS5_IJNSA_ILi256EEESF_NSA_ILi64EEEEEENS_12float_e4m3_tENS5_IJlSC_lEEESI_SJ_NS4_8TiledMMAINS4_8MMA_AtomIJNS4_10MMA_TraitsINS4_25SM100_MMA_F8F6F4_2x1SM_SSEJSI_SI_fSF_SF_NS4_17integral_constantINS4_4UMMA5MajorELSQ_0EEESR_NSO_INSP_7ScaleInELSS_0EEEST_EEEEEENS4_6LayoutINS5_IJSC_SC_SC_EEENS5_IJNSA_ILi0EEESY_SY_EEEEENS5_IJNS4_10UnderscoreES11_S11_EEEEENS4_18SM100_TMA_2SM_LOADENS4_14ComposedLayoutINS4_7SwizzleILi2ELi4ELi3EEENS4_18smem_ptr_flag_bitsILi8EEENSW_INS5_IJNSA_ILi8EEESG_EEENS5_IJSG_SC_EEEEEEEvNS4_8identityES14_S1E_vS1F_EENS_8epilogue10collective18CollectiveEpilogueINS1H_23Sm100TmaWarpSpecializedILi4ELi2ELi64ELb0ELb0EEEJNS5_IJNSA_ILi128EEESF_SG_EEENS5_IJNSW_IS1M_SC_EENSW_ISG_SC_EEEEESI_SJ_SI_SJ_NS1H_6fusion15FusionCallbacksIS1L_NS1R_17LinearCombinationISI_fSI_fLNS_15FloatRoundStyleE2EEES1N_S1Q_JEEENS4_5SM1004TMEM4LOAD26SM100_TMEM_LOAD_32dp32b64xENS4_13SM90_TMA_LOADES1E_NS4_39AutoVectorizingCopyWithAssumedAlignmentILi128EEENS4_14SM90_TMA_STOREES1E_S23_S23_EEEvvEEEEvNT_6ParamsE --------------------------
	.section	.nv.shared._ZN7cutlass13device_kernelINS_4gemm6kernel13GemmUniversalIN4cute5tupleIJiiiiEEENS1_10collective13CollectiveMmaINS1_35MainloopSm100TmaUmmaWarpSpecializedILi3ELi2ELi2ENS5_IJNS4_1CILi2EEENSA_ILi1EEESC_EEEEENS5_IJNSA_ILi256EEESF_NSA_ILi64EEEEEENS_12float_e4m3_tENS5_IJlSC_lEEESI_SJ_NS4_8TiledMMAINS4_8MMA_AtomIJNS4_10MMA_TraitsINS4_25SM100_MMA_F8F6F4_2x1SM_SSEJSI_SI_fSF_SF_NS4_17integral_constantINS4_4UMMA5MajorELSQ_0EEESR_NSO_INSP_7ScaleInELSS_0EEEST_EEEEEENS4_6LayoutINS5_IJSC_SC_SC_EEENS5_IJNSA_ILi0EEESY_SY_EEEEENS5_IJNS4_10UnderscoreES11_S11_EEEEENS4_18SM100_TMA_2SM_LOADENS4_14ComposedLayoutINS4_7SwizzleILi2ELi4ELi3EEENS4_18smem_ptr_flag_bitsILi8EEENSW_INS5_IJNSA_ILi8EEESG_EEENS5_IJSG_SC_EEEEEEEvNS4_8identityES14_S1E_vS1F_EENS_8epilogue10collective18CollectiveEpilogueINS1H_23Sm100TmaWarpSpecializedILi4ELi2ELi64ELb0ELb0EEEJNS5_IJNSA_ILi128EEESF_SG_EEENS5_IJNSW_IS1M_SC_EENSW_ISG_SC_EEEEESI_SJ_SI_SJ_NS1H_6fusion15FusionCallbacksIS1L_NS1R_17LinearCombinationISI_fSI_fLNS_15FloatRoundStyleE2EEES1N_S1Q_JEEENS4_5SM1004TMEM4LOAD26SM100_TMEM_LOAD_32dp32b64xENS4_13SM90_TMA_LOADES1E_NS4_39AutoVectorizingCopyWithAssumedAlignmentILi128EEENS4_14SM90_TMA_STOREES1E_S23_S23_EEEvvEEEEvNT_6ParamsE,"aw",@nobits
	.sectionflags	@""
	.align	16
	.zero		1024


//--------------------- .nv.shared.reserved.0     --------------------------
	.section	.nv.shared.reserved.0,"aw",@nobits
	.weak		__nv_reservedSMEM_offset_0_alias
	.size		__nv_reservedSMEM_offset_0_alias, 0, 64
	.other		__nv_reservedSMEM_offset_0_alias,@"STO_CUDA_RESERVED_SHARED STV_DEFAULT"
__nv_reservedSMEM_offset_0_alias:
	.zero		0
.nv.shared.reserved.0:
	.zero		64
	.weak		__nv_reservedSMEM_tcgen05_partition
	.type		__nv_reservedSMEM_tcgen05_partition,@object
	.size		__nv_reservedSMEM_tcgen05_partition,(.L_0 - __nv_reservedSMEM_tcgen05_partition)
__nv_reservedSMEM_tcgen05_partition:
	.zero		32
.L_0:


//--------------------- .nv.global                --------------------------
	.section	.nv.global,"aw",@nobits
.nv.global:
	.type		_ZN39_INTERNAL_f5117904_4_k_cu_b5216cf0_83354cute1_E,@object
	.size		_ZN39_INTERNAL_f5117904_4_k_cu_b5216cf0_83354cute1_E,(_ZN39_INTERNAL_f5117904_4_k_cu_b5216cf0_83354cuda3std3__45__cpo6cbeginE - _ZN39_INTERNAL_f5117904_4_k_cu_b5216cf0_83354cute1_E)
_ZN39_INTERNAL_f5117904_4_k_cu_b5216cf0_83354cute1_E:
	.zero		1
	.type		_ZN39_INTERNAL_f5117904_4_k_cu_b5216cf0_83354cuda3std3__45__cpo6cbeginE,@object
	.size		_ZN39_INTERNAL_f5117904_4_k_cu_b5216cf0_83354cuda3std3__45__cpo6cbeginE,(_ZN39_INTERNAL_f5117904_4_k_cu_b5216cf0_83354cuda3std3__48in_placeE - _ZN39_INTERNAL_f5117904_4_k_cu_b5216cf0_83354cuda3std3__45__cpo6cbeginE)
_ZN39_INTERNAL_f5117904_4_k_cu_b5216cf0_83354cuda3std3__45__cpo6cbeginE:
	.zero		1
	.type		_ZN39_INTERNAL_f5117904_4_k_cu_b5216cf0_83354cuda3std3__48in_placeE,@object
	.size		_ZN39_INTERNAL_f5117904_4_k_cu_b5216cf0_83354cuda3std3__48in_placeE,(_ZN39_INTERNAL_f5117904_4_k_cu_b5216cf0_83354cuda3std6ranges3__45__cpo9iter_moveE - _ZN39_INTERNAL_f5117904_4_k_cu_b5216cf0_83354cuda3std3__48in_placeE)
_ZN39_INTERNAL_f5117904_4_k_cu_b5216cf0_83354cuda3std3__48in_placeE:
	.zero		1
	.type		_ZN39_INTERNAL_f5117904_4_k_cu_b5216cf0_83354cuda3std6ranges3__45__cpo9iter_moveE,@object
	.size		_ZN39_INTERNAL_f5117904_4_k_cu_b5216cf0_83354cuda3std6ranges3__45__cpo9iter_moveE,(_ZN39_INTERNAL_f5117904_4_k_cu_b5216cf0_83354cuda3std3__45__cpo5beginE - _ZN39_INTERNAL_f5117904_4_k_cu_b5216cf0_83354cuda3std6ranges3__45__cpo9iter_moveE)
_ZN39_INTERNAL_f5117904_4_k_cu_b5216cf0_83354cuda3std6ranges3__45__cpo9iter_moveE:
	.zero		1
	.type		_ZN39_INTERNAL_f5117904_4_k_cu_b5216cf0_83354cuda3std3__45__cpo5beginE,@object
	.size		_ZN39_INTERNAL_f5117904_4_k_cu_b5216cf0_83354cuda3std3__45__cpo5beginE,(_ZN39_INTERNAL_f5117904_4_k_cu_b5216cf0_83354cuda3std3__441_GLOBAL__N__f5117904_4_k_cu_b5216cf0_83356ignoreE - _ZN39_INTERNAL_f5117904_4_k_cu_b5216cf0_83354cuda3std3__45__cpo5beginE)
_ZN39_INTERNAL_f5117904_4_k_cu_b5216cf0_83354cuda3std3__45__cpo5beginE:
	.zero		1
	.type		_ZN39_INTERNAL_f5117904_4_k_cu_b5216cf0_83354cuda3std3__441_GLOBAL__N__f5117904_4_k_cu_b5216cf0_83356ignoreE,@object
	.size		_ZN39_INTERNAL_f5117904_4_k_cu_b5216cf0_83354cuda3std3__441_GLOBAL__N__f5117904_4_k_cu_b5216cf0_83356ignoreE,(_ZN39_INTERNAL_f5117904_4_k_cu_b5216cf0_83354cute7productE - _ZN39_INTERNAL_f5117904_4_k_cu_b5216cf0_83354cuda3std3__441_GLOBAL__N__f5117904_4_k_cu_b5216cf0_83356ignoreE)
_ZN39_INTERNAL_f5117904_4_k_cu_b5216cf0_83354cuda3std3__441_GLOBAL__N__f5117904_4_k_cu_b5216cf0_83356ignoreE:
	.zero		1
	.type		_ZN39_INTERNAL_f5117904_4_k_cu_b5216cf0_83354cute7productE,@object
	.size		_ZN39_INTERNAL_f5117904_4_k_cu_b5216cf0_83354cute7productE,(_ZN39_INTERNAL_f5117904_4_k_cu_b5216cf0_83354cuda3std3__45__cpo3endE - _ZN39_INTERNAL_f5117904_4_k_cu_b5216cf0_83354cute7productE)
_ZN39_INTERNAL_f5117904_4_k_cu_b5216cf0_83354cute7productE:
	.zero		1
	.type		_ZN39_INTERNAL_f5117904_4_k_cu_b5216cf0_83354cuda3std3__45__cpo3endE,@object
	.size		_ZN39_INTERNAL_f5117904_4_k_cu_b5216cf0_83354cuda3std3__45__cpo3endE,(_ZN39_INTERNAL_f5117904_4_k_cu_b5216cf0_83354cuda3std3__419piecewise_constructE - _ZN39_INTERNAL_f5117904_4_k_cu_b5216cf0_83354cuda3std3__45__cpo3endE)
_ZN39_INTERNAL_f5117904_4_k_cu_b5216cf0_83354cuda3std3__45__cpo3endE:
	.zero		1
	.type		_ZN39_INTERNAL_f5117904_4_k_cu_b5216cf0_83354cuda3std3__419piecewise_constructE,@object
	.size		_ZN39_INTERNAL_f5117904_4_k_cu_b5216cf0_83354cuda3std3__419piecewise_constructE,(_ZN39_INTERNAL_f5117904_4_k_cu_b5216cf0_83354cuda3std3__45__cpo4cendE - _ZN39_INTERNAL_f5117904_4_k_cu_b5216cf0_83354cuda3std3__419piecewise_constructE)
_ZN39_INTERNAL_f5117904_4_k_cu_b5216cf0_83354cuda3std3__419piecewise_constructE:
	.zero		1
	.type		_ZN39_INTERNAL_f5117904_4_k_cu_b5216cf0_83354cuda3std3__45__cpo4cendE,@object
	.size		_ZN39_INTERNAL_f5117904_4_k_cu_b5216cf0_83354cuda3std3__45__cpo4cendE,(_ZN39_INTERNAL_f5117904_4_k_cu_b5216cf0_83354cuda3std6ranges3__45__cpo4swapE - _ZN39_INTERNAL_f5117904_4_k_cu_b5216cf0_83354cuda3std3__45__cpo4cendE)
_ZN39_INTERNAL_f5117904_4_k_cu_b5216cf0_83354cuda3std3__45__cpo4cendE:
	.zero		1
	.type		_ZN39_INTERNAL_f5117904_4_k_cu_b5216cf0_83354cuda3std6ranges3__45__cpo4swapE,@object
	.size		_ZN39_INTERNAL_f5117904_4_k_cu_b5216cf0_83354cuda3std6ranges3__45__cpo4swapE,(.L_11 - _ZN39_INTERNAL_f5117904_4_k_cu_b5216cf0_83354cuda3std6ranges3__45__cpo4swapE)
_ZN39_INTERNAL_f5117904_4_k_cu_b5216cf0_83354cuda3std6ranges3__45__cpo4swapE:
	.zero		1
.L_11:


//--------------------- .nv.constant0._ZN7cutlass13device_kernelINS_4gemm6kernel13GemmUniversalIN4cute5tupleIJiiiiEEENS1_10collective13CollectiveMmaINS1_35MainloopSm100TmaUmmaWarpSpecializedILi3ELi2ELi2ENS5_IJNS4_1CILi2EEENSA_ILi1EEESC_EEEEENS5_IJNSA_ILi256EEESF_NSA_ILi64EEEEEENS_12float_e4m3_tENS5_IJlSC_lEEESI_SJ_NS4_8TiledMMAINS4_8MMA_AtomIJNS4_10MMA_TraitsINS4_25SM100_MMA_F8F6F4_2x1SM_SSEJSI_SI_fSF_SF_NS4_17integral_constantINS4_4UMMA5MajorELSQ_0EEESR_NSO_INSP_7ScaleInELSS_0EEEST_EEEEEENS4_6LayoutINS5_IJSC_SC_SC_EEENS5_IJNSA_ILi0EEESY_SY_EEEEENS5_IJNS4_10UnderscoreES11_S11_EEEEENS4_18SM100_TMA_2SM_LOADENS4_14ComposedLayoutINS4_7SwizzleILi2ELi4ELi3EEENS4_18smem_ptr_flag_bitsILi8EEENSW_INS5_IJNSA_ILi8EEESG_EEENS5_IJSG_SC_EEEEEEEvNS4_8identityES14_S1E_vS1F_EENS_8epilogue10collective18CollectiveEpilogueINS1H_23Sm100TmaWarpSpecializedILi4ELi2ELi64ELb0ELb0EEEJNS5_IJNSA_ILi128EEESF_SG_EEENS5_IJNSW_IS1M_SC_EENSW_ISG_SC_EEEEESI_SJ_SI_SJ_NS1H_6fusion15FusionCallbacksIS1L_NS1R_17LinearCombinationISI_fSI_fLNS_15FloatRoundStyleE2EEES1N_S1Q_JEEENS4_5SM1004TMEM4LOAD26SM100_TMEM_LOAD_32dp32b64xENS4_13SM90_TMA_LOADES1E_NS4_39AutoVectorizingCopyWithAssumedAlignmentILi128EEENS4_14SM90_TMA_STOREES1E_S23_S23_EEEvvEEEEvNT_6ParamsE --------------------------
	.section	.nv.constant0._ZN7cutlass13device_kernelINS_4gemm6kernel13GemmUniversalIN4cute5tupleIJiiiiEEENS1_10collective13CollectiveMmaINS1_35MainloopSm100TmaUmmaWarpSpecializedILi3ELi2ELi2ENS5_IJNS4_1CILi2EEENSA_ILi1EEESC_EEEEENS5_IJNSA_ILi256EEESF_NSA_ILi64EEEEEENS_12float_e4m3_tENS5_IJlSC_lEEESI_SJ_NS4_8TiledMMAINS4_8MMA_AtomIJNS4_10MMA_TraitsINS4_25SM100_MMA_F8F6F4_2x1SM_SSEJSI_SI_fSF_SF_NS4_17integral_constantINS4_4UMMA5MajorELSQ_0EEESR_NSO_INSP_7ScaleInELSS_0EEEST_EEEEEENS4_6LayoutINS5_IJSC_SC_SC_EEENS5_IJNSA_ILi0EEESY_SY_EEEEENS5_IJNS4_10UnderscoreES11_S11_EEEEENS4_18SM100_TMA_2SM_LOADENS4_14ComposedLayoutINS4_7SwizzleILi2ELi4ELi3EEENS4_18smem_ptr_flag_bitsILi8EEENSW_INS5_IJNSA_ILi8EEESG_EEENS5_IJSG_SC_EEEEEEEvNS4_8identityES14_S1E_vS1F_EENS_8epilogue10collective18CollectiveEpilogueINS1H_23Sm100TmaWarpSpecializedILi4ELi2ELi64ELb0ELb0EEEJNS5_IJNSA_ILi128EEESF_SG_EEENS5_IJNSW_IS1M_SC_EENSW_ISG_SC_EEEEESI_SJ_SI_SJ_NS1H_6fusion15FusionCallbacksIS1L_NS1R_17LinearCombinationISI_fSI_fLNS_15FloatRoundStyleE2EEES1N_S1Q_JEEENS4_5SM1004TMEM4LOAD26SM100_TMEM_LOAD_32dp32b64xENS4_13SM90_TMA_LOADES1E_NS4_39AutoVectorizingCopyWithAssumedAlignmentILi128EEENS4_14SM90_TMA_STOREES1E_S23_S23_EEEvvEEEEvNT_6ParamsE,"a",@progbits
	.sectionflags	@""
	.align	4
.nv.constant0._ZN7cutlass13device_kernelINS_4gemm6kernel13GemmUniversalIN4cute5tupleIJiiiiEEENS1_10collective13CollectiveMmaINS1_35MainloopSm100TmaUmmaWarpSpecializedILi3ELi2ELi2ENS5_IJNS4_1CILi2EEENSA_ILi1EEESC_EEEEENS5_IJNSA_ILi256EEESF_NSA_ILi64EEEEEENS_12float_e4m3_tENS5_IJlSC_lEEESI_SJ_NS4_8TiledMMAINS4_8MMA_AtomIJNS4_10MMA_TraitsINS4_25SM100_MMA_F8F6F4_2x1SM_SSEJSI_SI_fSF_SF_NS4_17integral_constantINS4_4UMMA5MajorELSQ_0EEESR_NSO_INSP_7ScaleInELSS_0EEEST_EEEEEENS4_6LayoutINS5_IJSC_SC_SC_EEENS5_IJNSA_ILi0EEESY_SY_EEEEENS5_IJNS4_10UnderscoreES11_S11_EEEEENS4_18SM100_TMA_2SM_LOADENS4_14ComposedLayoutINS4_7SwizzleILi2ELi4ELi3EEENS4_18smem_ptr_flag_bitsILi8EEENSW_INS5_IJNSA_ILi8EEESG_EEENS5_IJSG_SC_EEEEEEEvNS4_8identityES14_S1E_vS1F_EENS_8epilogue10collective18CollectiveEpilogueINS1H_23Sm100TmaWarpSpecializedILi4ELi2ELi64ELb0ELb0EEEJNS5_IJNSA_ILi128EEESF_SG_EEENS5_IJNSW_IS1M_SC_EENSW_ISG_SC_EEEEESI_SJ_SI_SJ_NS1H_6fusion15FusionCallbacksIS1L_NS1R_17LinearCombinationISI_fSI_fLNS_15FloatRoundStyleE2EEES1N_S1Q_JEEENS4_5SM1004TMEM4LOAD26SM100_TMEM_LOAD_32dp32b64xENS4_13SM90_TMA_LOADES1E_NS4_39AutoVectorizingCopyWithAssumedAlignmentILi128EEENS4_14SM90_TMA_STOREES1E_S23_S23_EEEvvEEEEvNT_6ParamsE:
	.zero		2944


//--------------------- SYMBOLS --------------------------

	.type		.nv.reservedSmem.offset0,@object
	.size		.nv.reservedSmem.offset0,0x4
	.type		.nv.reservedSmem.cap,@object
	.size		.nv.reservedSmem.cap,0x4
	.type		__assertfail,@function
